	.target	sm_90a

	.elftype	@"ET_EXEC"


//--------------------- .note.nv.tkinfo           --------------------------
	.section	.note.nv.tkinfo,"",@"SHT_NOTE"
	.sectionflags	@"SHF_NOTE_NV_TKINFO"
	.tkinfo
        /*0018*/ 	.word	0x00000002
        /*0030*/ 	.string	""
        /*0030*/ 	.string	"ptxas"
        /*0030*/ 	.string	"Cuda compilation tools, release 13.0, V13.0.88"
        /*0030*/ 	.string	"Build cuda_13.0.r13.0/compiler.36424714_0"
        /*0030*/ 	.string	"-arch sm_90a -m 64 "



//--------------------- .note.nv.cuinfo           --------------------------
	.section	.note.nv.cuinfo,"",@"SHT_NOTE"
	.sectionflags	@"SHF_NOTE_NV_CUINFO"
        /*0018*/ 	.short	0x0002
        /*001a*/ 	.short	0x005a
        /*001c*/ 	.short	0x0082
	.zero		2


//--------------------- .nv.info                  --------------------------
	.section	.nv.info,"",@"SHT_CUDA_INFO"
	.align	4


	//----- nvinfo : EIATTR_REGCOUNT
	.align		4
        /*0000*/ 	.byte	0x04, 0x2f
        /*0002*/ 	.short	(.L_15 - .L_14)
	.align		4
.L_14:
        /*0004*/ 	.word	index@(_ZN7cutlass13device_kernelINS_4gemm6kernel13GemmUniversalIN4cute5tupleIJiiiiEEENS1_10collective13CollectiveMmaINS1_34MainloopSm90TmaGmmaWarpSpecializedILi2ENS5_IJNS4_1CILi1EEESB_SB_EEENS1_32KernelTmaWarpSpecializedPingpongEEENS5_IJNSA_ILi64EEENSA_ILi256EEESF_EEENS_10tfloat32_tENS5_IJlSB_lEEESI_SJ_NS4_8TiledMMAINS4_8MMA_AtomIJNS4_4SM904GMMA30MMA_64x256x8_F32TF32TF32_SS_TNILNSN_7ScaleInE1ELSP_1EEEEEENS4_6LayoutISC_NS5_IJNSA_ILi0EEEST_ST_EEEEENS5_IJNS4_10UnderscoreESW_SW_EEEEENS4_13SM90_TMA_LOADENS4_14ComposedLayoutINS4_7SwizzleILi3ELi4ELi3EEENS4_18smem_ptr_flag_bitsILi32EEENSS_INS5_IJNSA_ILi8EEENSA_ILi32EEEEEENS5_IJS16_SB_EEEEEEEvNS4_8identityESZ_S1A_vS1B_EENS_8epilogue10collective6detail29Sm90TmaWarpSpecializedAdapterINS1E_15DefaultEpilogueISI_SJ_SJ_NS1D_6thread17LinearCombinationISI_Li1EffLNS1I_9ScaleType4KindE0ELNS_15FloatRoundStyleE2ESI_EENS1_15EpilogueDefaultEEEEEvvEEEEvNT_6ParamsE)
        /*0008*/ 	.word	0x000000a8


	//----- nvinfo : EIATTR_FRAME_SIZE
	.align		4
.L_15:
        /*000c*/ 	.byte	0x04, 0x11
        /*000e*/ 	.short	(.L_17 - .L_16)
	.align		4
.L_16:
        /*0010*/ 	.word	index@(_ZN7cutlass13device_kernelINS_4gemm6kernel13GemmUniversalIN4cute5tupleIJiiiiEEENS1_10collective13CollectiveMmaINS1_34MainloopSm90TmaGmmaWarpSpecializedILi2ENS5_IJNS4_1CILi1EEESB_SB_EEENS1_32KernelTmaWarpSpecializedPingpongEEENS5_IJNSA_ILi64EEENSA_ILi256EEESF_EEENS_10tfloat32_tENS5_IJlSB_lEEESI_SJ_NS4_8TiledMMAINS4_8MMA_AtomIJNS4_4SM904GMMA30MMA_64x256x8_F32TF32TF32_SS_TNILNSN_7ScaleInE1ELSP_1EEEEEENS4_6LayoutISC_NS5_IJNSA_ILi0EEEST_ST_EEEEENS5_IJNS4_10UnderscoreESW_SW_EEEEENS4_13SM90_TMA_LOADENS4_14ComposedLayoutINS4_7SwizzleILi3ELi4ELi3EEENS4_18smem_ptr_flag_bitsILi32EEENSS_INS5_IJNSA_ILi8EEENSA_ILi32EEEEEENS5_IJS16_SB_EEEEEEEvNS4_8identityESZ_S1A_vS1B_EENS_8epilogue10collective6detail29Sm90TmaWarpSpecializedAdapterINS1E_15DefaultEpilogueISI_SJ_SJ_NS1D_6thread17LinearCombinationISI_Li1EffLNS1I_9ScaleType4KindE0ELNS_15FloatRoundStyleE2ESI_EENS1_15EpilogueDefaultEEEEEvvEEEEvNT_6ParamsE)
        /*0014*/ 	.word	0x00000000


	//----- nvinfo : EIATTR_MIN_STACK_SIZE
	.align		4
.L_17:
        /*0018*/ 	.byte	0x04, 0x12
        /*001a*/ 	.short	(.L_19 - .L_18)
	.align		4
.L_18:
        /*001c*/ 	.word	index@(_ZN7cutlass13device_kernelINS_4gemm6kernel13GemmUniversalIN4cute5tupleIJiiiiEEENS1_10collective13CollectiveMmaINS1_34MainloopSm90TmaGmmaWarpSpecializedILi2ENS5_IJNS4_1CILi1EEESB_SB_EEENS1_32KernelTmaWarpSpecializedPingpongEEENS5_IJNSA_ILi64EEENSA_ILi256EEESF_EEENS_10tfloat32_tENS5_IJlSB_lEEESI_SJ_NS4_8TiledMMAINS4_8MMA_AtomIJNS4_4SM904GMMA30MMA_64x256x8_F32TF32TF32_SS_TNILNSN_7ScaleInE1ELSP_1EEEEEENS4_6LayoutISC_NS5_IJNSA_ILi0EEEST_ST_EEEEENS5_IJNS4_10UnderscoreESW_SW_EEEEENS4_13SM90_TMA_LOADENS4_14ComposedLayoutINS4_7SwizzleILi3ELi4ELi3EEENS4_18smem_ptr_flag_bitsILi32EEENSS_INS5_IJNSA_ILi8EEENSA_ILi32EEEEEENS5_IJS16_SB_EEEEEEEvNS4_8identityESZ_S1A_vS1B_EENS_8epilogue10collective6detail29Sm90TmaWarpSpecializedAdapterINS1E_15DefaultEpilogueISI_SJ_SJ_NS1D_6thread17LinearCombinationISI_Li1EffLNS1I_9ScaleType4KindE0ELNS_15FloatRoundStyleE2ESI_EENS1_15EpilogueDefaultEEEEEvvEEEEvNT_6ParamsE)
        /*0020*/ 	.word	0x00000000
.L_19:


//--------------------- .nv.compat                --------------------------
	.section	.nv.compat,"",@"SHT_CUDA_COMPAT_INFO"
	.align	4
        /*0000*/ 	.byte	0x02, 0x09, 0x01, 0x00, 0x02, 0x02, 0x04, 0x00, 0x02, 0x05, 0x05, 0x00, 0x03, 0x07, 0x01, 0x01
        /*0010*/ 	.byte	0x02, 0x03, 0x01, 0x00, 0x02, 0x06, 0x01, 0x00, 0x04, 0x0b, 0x08, 0x00, 0x00, 0x00, 0x00, 0x00
        /*0020*/ 	.byte	0x00, 0x00, 0x00, 0x00


//--------------------- .nv.info._ZN7cutlass13device_kernelINS_4gemm6kernel13GemmUniversalIN4cute5tupleIJiiiiEEENS1_10collective13CollectiveMmaINS1_34MainloopSm90TmaGmmaWarpSpecializedILi2ENS5_IJNS4_1CILi1EEESB_SB_EEENS1_32KernelTmaWarpSpecializedPingpongEEENS5_IJNSA_ILi64EEENSA_ILi256EEESF_EEENS_10tfloat32_tENS5_IJlSB_lEEESI_SJ_NS4_8TiledMMAINS4_8MMA_AtomIJNS4_4SM904GMMA30MMA_64x256x8_F32TF32TF32_SS_TNILNSN_7ScaleInE1ELSP_1EEEEEENS4_6LayoutISC_NS5_IJNSA_ILi0EEEST_ST_EEEEENS5_IJNS4_10UnderscoreESW_SW_EEEEENS4_13SM90_TMA_LOADENS4_14ComposedLayoutINS4_7SwizzleILi3ELi4ELi3EEENS4_18smem_ptr_flag_bitsILi32EEENSS_INS5_IJNSA_ILi8EEENSA_ILi32EEEEEENS5_IJS16_SB_EEEEEEEvNS4_8identityESZ_S1A_vS1B_EENS_8epilogue10collective6detail29Sm90TmaWarpSpecializedAdapterINS1E_15DefaultEpilogueISI_SJ_SJ_NS1D_6thread17LinearCombinationISI_Li1EffLNS1I_9ScaleType4KindE0ELNS_15FloatRoundStyleE2ESI_EENS1_15EpilogueDefaultEEEEEvvEEEEvNT_6ParamsE --------------------------
	.section	.nv.info._ZN7cutlass13device_kernelINS_4gemm6kernel13GemmUniversalIN4cute5tupleIJiiiiEEENS1_10collective13CollectiveMmaINS1_34MainloopSm90TmaGmmaWarpSpecializedILi2ENS5_IJNS4_1CILi1EEESB_SB_EEENS1_32KernelTmaWarpSpecializedPingpongEEENS5_IJNSA_ILi64EEENSA_ILi256EEESF_EEENS_10tfloat32_tENS5_IJlSB_lEEESI_SJ_NS4_8TiledMMAINS4_8MMA_AtomIJNS4_4SM904GMMA30MMA_64x256x8_F32TF32TF32_SS_TNILNSN_7ScaleInE1ELSP_1EEEEEENS4_6LayoutISC_NS5_IJNSA_ILi0EEEST_ST_EEEEENS5_IJNS4_10UnderscoreESW_SW_EEEEENS4_13SM90_TMA_LOADENS4_14ComposedLayoutINS4_7SwizzleILi3ELi4ELi3EEENS4_18smem_ptr_flag_bitsILi32EEENSS_INS5_IJNSA_ILi8EEENSA_ILi32EEEEEENS5_IJS16_SB_EEEEEEEvNS4_8identityESZ_S1A_vS1B_EENS_8epilogue10collective6detail29Sm90TmaWarpSpecializedAdapterINS1E_15DefaultEpilogueISI_SJ_SJ_NS1D_6thread17LinearCombinationISI_Li1EffLNS1I_9ScaleType4KindE0ELNS_15FloatRoundStyleE2ESI_EENS1_15EpilogueDefaultEEEEEvvEEEEvNT_6ParamsE,"",@"SHT_CUDA_INFO"
	.sectionflags	@""
	.align	4


	//----- nvinfo : EIATTR_CUDA_API_VERSION
	.align		4
        /*0000*/ 	.byte	0x04, 0x37
        /*0002*/ 	.short	(.L_21 - .L_20)
.L_20:
        /*0004*/ 	.word	0x00000082


	//----- nvinfo : EIATTR_KPARAM_INFO
	.align		4
.L_21:
        /*0008*/ 	.byte	0x04, 0x17
        /*000a*/ 	.short	(.L_23 - .L_22)
.L_22:
        /*000c*/ 	.word	0x00000000
        /*0010*/ 	.short	0x0000
        /*0012*/ 	.short	0x0070
        /*0014*/ 	.byte	0x00, 0xf0, 0x01, 0x10


	//----- nvinfo : EIATTR_SPARSE_MMA_MASK
	.align		4
.L_23:
        /*0018*/ 	.byte	0x03, 0x50
        /*001a*/ 	.short	0x0000


	//----- nvinfo : EIATTR_MAXREG_COUNT
	.align		4
        /*001c*/ 	.byte	0x03, 0x1b
        /*001e*/ 	.short	0x00a8


	//----- nvinfo : EIATTR_NUM_BARRIERS
	.align		4
        /*0020*/ 	.byte	0x02, 0x4c
        /*0022*/ 	.byte	0x01
	.zero		1


	//----- nvinfo : EIATTR_EXTERNS
	.align		4
        /*0024*/ 	.byte	0x04, 0x0f
        /*0026*/ 	.short	(.L_25 - .L_24)


	//   ....[0]....
	.align		4
.L_24:
        /*0028*/ 	.word	index@(__assertfail)


	//----- nvinfo : EIATTR_MERCURY_ISA_VERSION
	.align		4
.L_25:
        /*002c*/ 	.byte	0x03, 0x5f
        /*002e*/ 	.short	0x0101


	//----- nvinfo : EIATTR_INT_WARP_WIDE_INSTR_OFFSETS
	.align		4
        /*0030*/ 	.byte	0x04, 0x31
        /*0032*/ 	.short	(.L_27 - .L_26)


	//   ....[0]....
.L_26:
        /*0034*/ 	.word	0x00000430


	//   ....[1]....
        /*0038*/ 	.word	0x00000450


	//   ....[2]....
        /*003c*/ 	.word	0x000004d0


	//   ....[3]....
        /*0040*/ 	.word	0x000004e0


	//   ....[4]....
        /*0044*/ 	.word	0x000004f0


	//   ....[5]....
        /*0048*/ 	.word	0x00000510


	//   ....[6]....
        /*004c*/ 	.word	0x00000570


	//   ....[7]....
        /*0050*/ 	.word	0x00000590


	//----- nvinfo : EIATTR_COOP_GROUP_MASK_REGIDS
	.align		4
.L_27:
        /*0054*/ 	.byte	0x04, 0x29
        /*0056*/ 	.short	(.L_29 - .L_28)


	//   ....[0]....
.L_28:
        /*0058*/ 	.word	0xffffffff


	//   ....[1]....
        /*005c*/ 	.word	0xffffffff


	//   ....[2]....
        /*0060*/ 	.word	0xffffffff


	//   ....[3]....
        /*0064*/ 	.word	0xffffffff


	//   ....[4]....
        /*0068*/ 	.word	0xffffffff


	//   ....[5]....
        /*006c*/ 	.word	0xffffffff


	//----- nvinfo : EIATTR_COOP_GROUP_INSTR_OFFSETS
	.align		4
.L_29:
        /*0070*/ 	.byte	0x04, 0x28
        /*0072*/ 	.short	(.L_31 - .L_30)


	//   ....[0]....
.L_30:
        /*0074*/ 	.word	0x00000050


	//   ....[1]....
        /*0078*/ 	.word	0x00000080


	//   ....[2]....
        /*007c*/ 	.word	0x00000180


	//   ....[3]....
        /*0080*/ 	.word	0x00000350


	//   ....[4]....
        /*0084*/ 	.word	0x00000390


	//   ....[5]....
        /*0088*/ 	.word	0x000003d0


	//----- nvinfo : EIATTR_REG_RECONFIG
	.align		4
.L_31:
        /*008c*/ 	.byte	0x01, 0x54
	.zero		2


	//----- nvinfo : EIATTR_SYSCALL_OFFSETS
	.align		4
        /*0090*/ 	.byte	0x04, 0x46
        /*0092*/ 	.short	(.L_33 - .L_32)


	//   ....[0]....
.L_32:
        /*0094*/ 	.word	0x00001650


	//----- nvinfo : EIATTR_MBARRIER_INSTR_OFFSETS
	.align		4
.L_33:
        /*0098*/ 	.byte	0x04, 0x39
        /*009a*/ 	.short	(.L_35 - .L_34)


	//   ....[0]....
.L_34:
        /*009c*/ 	.word	0x00000300
        /*00a0*/ 	.word	0x000000ff
        /*00a4*/ 	.word	0x00000000
        /*00a8*/ 	.short	0x0100
        /*00aa*/ 	.byte	0x09
	.zero		1


	//   ....[1]....
        /*00ac*/ 	.word	0x00000310
        /*00b0*/ 	.word	0x000000ff
        /*00b4*/ 	.word	0x00000010
        /*00b8*/ 	.short	0x0100
        /*00ba*/ 	.byte	0x09
	.zero		1


	//   ....[2]....
        /*00bc*/ 	.word	0x00000320
        /*00c0*/ 	.word	0x000000ff
        /*00c4*/ 	.word	0x00000008
        /*00c8*/ 	.short	0x0100
        /*00ca*/ 	.byte	0x09
	.zero		1


	//   ....[3]....
        /*00cc*/ 	.word	0x00000330
        /*00d0*/ 	.word	0x000000ff
        /*00d4*/ 	.word	0x00000018
        /*00d8*/ 	.short	0x0100
        /*00da*/ 	.byte	0x09
	.zero		1


	//   ....[4]....
        /*00dc*/ 	.word	0x000005b0
        /*00e0*/ 	.word	0x000000ff
        /*00e4*/ 	.word	0x00000050
        /*00e8*/ 	.short	0x0100
        /*00ea*/ 	.byte	0x09
	.zero		1


	//   ....[5]....
        /*00ec*/ 	.word	0x000005c0
        /*00f0*/ 	.word	0x000000ff
        /*00f4*/ 	.word	0x00000058
        /*00f8*/ 	.short	0x0100
        /*00fa*/ 	.byte	0x09
	.zero		1


	//   ....[6]....
        /*00fc*/ 	.word	0x00000600
        /*0100*/ 	.word	0x000000ff
        /*0104*/ 	.word	0x00000030
        /*0108*/ 	.short	0x0100
        /*010a*/ 	.byte	0x0a
	.zero		1


	//   ....[7]....
        /*010c*/ 	.word	0x00000620
        /*0110*/ 	.word	0x000000ff
        /*0114*/ 	.word	0x00000038
        /*0118*/ 	.short	0x0100
        /*011a*/ 	.byte	0x0a
	.zero		1


	//   ....[8]....
        /*011c*/ 	.word	0x00000630
        /*0120*/ 	.word	0x000000ff
        /*0124*/ 	.word	0x00000040
        /*0128*/ 	.short	0x0100
        /*012a*/ 	.byte	0x0a
	.zero		1


	//   ....[9]....
        /*012c*/ 	.word	0x00000640
        /*0130*/ 	.word	0x000000ff
        /*0134*/ 	.word	0x00000048
        /*0138*/ 	.short	0x0100
        /*013a*/ 	.byte	0x0a
	.zero		1


	//   ....[10]....
        /*013c*/ 	.word	0x00001530
        /*0140*/ 	.word	0x0000009b
        /*0144*/ 	.word	0x00000000
        /*0148*/ 	.short	0x010a
        /*014a*/ 	.byte	0x2d
	.zero		1


	//   ....[11]....
        /*014c*/ 	.word	0x000016e0
        /*0150*/ 	.word	0x00000003
        /*0154*/ 	.word	0x00000000
        /*0158*/ 	.short	0x010a
        /*015a*/ 	.byte	0x3f
	.zero		1


	//   ....[12]....
        /*015c*/ 	.word	0x00001740
        /*0160*/ 	.word	0x00000003
        /*0164*/ 	.word	0x00000000
        /*0168*/ 	.short	0x010a
        /*016a*/ 	.byte	0x3f
	.zero		1


	//   ....[13]....
        /*016c*/ 	.word	0x00001cd0
        /*0170*/ 	.word	0x000000ff
        /*0174*/ 	.word	0x00000000
        /*0178*/ 	.short	0x010a
        /*017a*/ 	.byte	0x08
	.zero		1


	//   ....[14]....
        /*017c*/ 	.word	0x00001d10
        /*0180*/ 	.word	0x000000ff
        /*0184*/ 	.word	0x00000000
        /*0188*/ 	.short	0x010a
        /*018a*/ 	.byte	0x08
	.zero		1


	//   ....[15]....
        /*018c*/ 	.word	0x000021b0
        /*0190*/ 	.word	0x000000ff
        /*0194*/ 	.word	0x00000000
        /*0198*/ 	.short	0x0101
        /*019a*/ 	.byte	0x08
	.zero		1


	//   ....[16]....
        /*019c*/ 	.word	0x000022a0
        /*01a0*/ 	.word	0x0000009c
        /*01a4*/ 	.word	0x00000000
        /*01a8*/ 	.short	0x0101
        /*01aa*/ 	.byte	0x2e
	.zero		1


	//   ....[17]....
        /*01ac*/ 	.word	0x00002370
        /*01b0*/ 	.word	0x000000ff
        /*01b4*/ 	.word	0x00000000
        /*01b8*/ 	.short	0x0101
        /*01ba*/ 	.byte	0x04
	.zero		1


	//   ....[18]....
        /*01bc*/ 	.word	0x00002420
        /*01c0*/ 	.word	0x0000009b
        /*01c4*/ 	.word	0x00000010
        /*01c8*/ 	.short	0x010a
        /*01ca*/ 	.byte	0x2d
	.zero		1


	//   ....[19]....
        /*01cc*/ 	.word	0x0000a200
        /*01d0*/ 	.word	0x0000009e
        /*01d4*/ 	.word	0x00000000
        /*01d8*/ 	.short	0x0101
        /*01da*/ 	.byte	0x2e
	.zero		1


	//   ....[20]....
        /*01dc*/ 	.word	0x0000abe0
        /*01e0*/ 	.word	0x00000007
        /*01e4*/ 	.word	0x00000010
        /*01e8*/ 	.short	0x010a
        /*01ea*/ 	.byte	0x3f
	.zero		1


	//   ....[21]....
        /*01ec*/ 	.word	0x0000b040
        /*01f0*/ 	.word	0x00000003
        /*01f4*/ 	.word	0x00000058
        /*01f8*/ 	.short	0x0101
        /*01fa*/ 	.byte	0x3f
	.zero		1


	//   ....[22]....
        /*01fc*/ 	.word	0x0000b7b0
        /*0200*/ 	.word	0x00000007
        /*0204*/ 	.word	0x00000000
        /*0208*/ 	.short	0x010a
        /*020a*/ 	.byte	0x3f
	.zero		1


	//   ....[23]....
        /*020c*/ 	.word	0x0000b830
        /*0210*/ 	.word	0x00000003
        /*0214*/ 	.word	0x00000000
        /*0218*/ 	.short	0x010a
        /*021a*/ 	.byte	0x3f
	.zero		1


	//   ....[24]....
        /*021c*/ 	.word	0x0000b890
        /*0220*/ 	.word	0x0000009d
        /*0224*/ 	.word	0x00000000
        /*0228*/ 	.short	0x010a
        /*022a*/ 	.byte	0x3f
	.zero		1


	//   ....[25]....
        /*022c*/ 	.word	0x0000b8e0
        /*0230*/ 	.word	0x00000003
        /*0234*/ 	.word	0x00000000
        /*0238*/ 	.short	0x010a
        /*023a*/ 	.byte	0x3f
	.zero		1


	//   ....[26]....
        /*023c*/ 	.word	0x0000b940
        /*0240*/ 	.word	0x00000004
        /*0244*/ 	.word	0x00000000
        /*0248*/ 	.short	0x010a
        /*024a*/ 	.byte	0x3f
	.zero		1


	//   ....[27]....
        /*024c*/ 	.word	0x0000b990
        /*0250*/ 	.word	0x0000009d
        /*0254*/ 	.word	0x00000010
        /*0258*/ 	.short	0x010a
        /*025a*/ 	.byte	0x3f
	.zero		1


	//   ....[28]....
        /*025c*/ 	.word	0x0000ba60
        /*0260*/ 	.word	0x00000007
        /*0264*/ 	.word	0x00000010
        /*0268*/ 	.short	0x010a
        /*026a*/ 	.byte	0x3f
	.zero		1


	//   ....[29]....
        /*026c*/ 	.word	0x0000bb30
        /*0270*/ 	.word	0x00000007
        /*0274*/ 	.word	0x00000000
        /*0278*/ 	.short	0x010a
        /*027a*/ 	.byte	0x3f
	.zero		1


	//----- nvinfo : EIATTR_NUM_MBARRIERS
	.align		4
.L_35:
        /*027c*/ 	.byte	0x03, 0x38
        /*027e*/ 	.short	0x000a


	//----- nvinfo : EIATTR_EXIT_INSTR_OFFSETS
	.align		4
        /*0280*/ 	.byte	0x04, 0x1c
        /*0282*/ 	.short	(.L_37 - .L_36)


	//   ....[0]....
.L_36:
        /*0284*/ 	.word	0x00001200


	//   ....[1]....
        /*0288*/ 	.word	0x00001260


	//   ....[2]....
        /*028c*/ 	.word	0x0000a910


	//   ....[3]....
        /*0290*/ 	.word	0x0000a940


	//   ....[4]....
        /*0294*/ 	.word	0x0000b880


	//----- nvinfo : EIATTR_MAX_THREADS
	.align		4
.L_37:
        /*0298*/ 	.byte	0x04, 0x05
        /*029a*/ 	.short	(.L_39 - .L_38)
.L_38:
        /*029c*/ 	.word	0x00000180
        /*02a0*/ 	.word	0x00000001
        /*02a4*/ 	.word	0x00000001


	//----- nvinfo : EIATTR_CRS_STACK_SIZE
	.align		4
.L_39:
        /*02a8*/ 	.byte	0x04, 0x1e
        /*02aa*/ 	.short	(.L_41 - .L_40)
.L_40:
        /*02ac*/ 	.word	0x00000000


	//----- nvinfo : EIATTR_CBANK_PARAM_SIZE
	.align		4
.L_41:
        /*02b0*/ 	.byte	0x03, 0x19
        /*02b2*/ 	.short	0x0470


	//----- nvinfo : EIATTR_PARAM_CBANK
	.align		4
        /*02b4*/ 	.byte	0x04, 0x0a
        /*02b6*/ 	.short	(.L_43 - .L_42)
	.align		4
.L_42:
        /*02b8*/ 	.word	index@(.nv.constant0._ZN7cutlass13device_kernelINS_4gemm6kernel13GemmUniversalIN4cute5tupleIJiiiiEEENS1_10collective13CollectiveMmaINS1_34MainloopSm90TmaGmmaWarpSpecializedILi2ENS5_IJNS4_1CILi1EEESB_SB_EEENS1_32KernelTmaWarpSpecializedPingpongEEENS5_IJNSA_ILi64EEENSA_ILi256EEESF_EEENS_10tfloat32_tENS5_IJlSB_lEEESI_SJ_NS4_8TiledMMAINS4_8MMA_AtomIJNS4_4SM904GMMA30MMA_64x256x8_F32TF32TF32_SS_TNILNSN_7ScaleInE1ELSP_1EEEEEENS4_6LayoutISC_NS5_IJNSA_ILi0EEEST_ST_EEEEENS5_IJNS4_10UnderscoreESW_SW_EEEEENS4_13SM90_TMA_LOADENS4_14ComposedLayoutINS4_7SwizzleILi3ELi4ELi3EEENS4_18smem_ptr_flag_bitsILi32EEENSS_INS5_IJNSA_ILi8EEENSA_ILi32EEEEEENS5_IJS16_SB_EEEEEEEvNS4_8identityESZ_S1A_vS1B_EENS_8epilogue10collective6detail29Sm90TmaWarpSpecializedAdapterINS1E_15DefaultEpilogueISI_SJ_SJ_NS1D_6thread17LinearCombinationISI_Li1EffLNS1I_9ScaleType4KindE0ELNS_15FloatRoundStyleE2ESI_EENS1_15EpilogueDefaultEEEEEvvEEEEvNT_6ParamsE)
        /*02bc*/ 	.short	0x0210
        /*02be*/ 	.short	0x0470


	//----- nvinfo : EIATTR_SW_WAR
	.align		4
.L_43:
        /*02c0*/ 	.byte	0x04, 0x36
        /*02c2*/ 	.short	(.L_45 - .L_44)
.L_44:
        /*02c4*/ 	.word	0x00000008
.L_45:


//--------------------- .nv.callgraph             --------------------------
	.section	.nv.callgraph,"",@"SHT_CUDA_CALLGRAPH"
	.align	4
	.sectionentsize	8
	.align		4
        /*0000*/ 	.word	0x00000000
	.align		4
        /*0004*/ 	.word	0xffffffff
	.align		4
        /*0008*/ 	.word	index@(_ZN7cutlass13device_kernelINS_4gemm6kernel13GemmUniversalIN4cute5tupleIJiiiiEEENS1_10collective13CollectiveMmaINS1_34MainloopSm90TmaGmmaWarpSpecializedILi2ENS5_IJNS4_1CILi1EEESB_SB_EEENS1_32KernelTmaWarpSpecializedPingpongEEENS5_IJNSA_ILi64EEENSA_ILi256EEESF_EEENS_10tfloat32_tENS5_IJlSB_lEEESI_SJ_NS4_8TiledMMAINS4_8MMA_AtomIJNS4_4SM904GMMA30MMA_64x256x8_F32TF32TF32_SS_TNILNSN_7ScaleInE1ELSP_1EEEEEENS4_6LayoutISC_NS5_IJNSA_ILi0EEEST_ST_EEEEENS5_IJNS4_10UnderscoreESW_SW_EEEEENS4_13SM90_TMA_LOADENS4_14ComposedLayoutINS4_7SwizzleILi3ELi4ELi3EEENS4_18smem_ptr_flag_bitsILi32EEENSS_INS5_IJNSA_ILi8EEENSA_ILi32EEEEEENS5_IJS16_SB_EEEEEEEvNS4_8identityESZ_S1A_vS1B_EENS_8epilogue10collective6detail29Sm90TmaWarpSpecializedAdapterINS1E_15DefaultEpilogueISI_SJ_SJ_NS1D_6thread17LinearCombinationISI_Li1EffLNS1I_9ScaleType4KindE0ELNS_15FloatRoundStyleE2ESI_EENS1_15EpilogueDefaultEEEEEvvEEEEvNT_6ParamsE)
	.align		4
        /*000c*/ 	.word	index@(__assertfail)
	.align		4
        /*0010*/ 	.word	0x00000000
	.align		4
        /*0014*/ 	.word	0xfffffffe
	.align		4
        /*0018*/ 	.word	0x00000000
	.align		4
        /*001c*/ 	.word	0xfffffffd
	.align		4
        /*0020*/ 	.word	0x00000000
	.align		4
        /*0024*/ 	.word	0xfffffffc


//--------------------- .nv.constant4             --------------------------
	.section	.nv.constant4,"a",@progbits
	.align	8
	.align		8
.nv.constant4:
        /*0000*/ 	.dword	__assertfail
	.align		8
        /*0008*/ 	.dword	__unnamed_1
	.align		8
        /*0010*/ 	.dword	_ZN40_INTERNAL_78fa0165_4_k_cu_61fd5f3e_296764cuda3std3__45__cpo5beginE
	.align		8
        /*0018*/ 	.dword	_ZN40_INTERNAL_78fa0165_4_k_cu_61fd5f3e_296764cuda3std3__45__cpo3endE
	.align		8
        /*0020*/ 	.dword	_ZN40_INTERNAL_78fa0165_4_k_cu_61fd5f3e_296764cuda3std3__45__cpo6cbeginE
	.align		8
        /*0028*/ 	.dword	_ZN40_INTERNAL_78fa0165_4_k_cu_61fd5f3e_296764cuda3std3__45__cpo4cendE
	.align		8
        /*0030*/ 	.dword	_ZN40_INTERNAL_78fa0165_4_k_cu_61fd5f3e_296764cuda3std3__442_GLOBAL__N__78fa0165_4_k_cu_61fd5f3e_296766ignoreE
	.align		8
        /*0038*/ 	.dword	_ZN40_INTERNAL_78fa0165_4_k_cu_61fd5f3e_296764cuda3std3__419piecewise_constructE
	.align		8
        /*0040*/ 	.dword	_ZN40_INTERNAL_78fa0165_4_k_cu_61fd5f3e_296764cuda3std3__48in_placeE
	.align		8
        /*0048*/ 	.dword	_ZN40_INTERNAL_78fa0165_4_k_cu_61fd5f3e_296764cuda3std6ranges3__45__cpo4swapE
	.align		8
        /*0050*/ 	.dword	_ZN40_INTERNAL_78fa0165_4_k_cu_61fd5f3e_296764cuda3std6ranges3__45__cpo9iter_moveE
	.align		8
        /*0058*/ 	.dword	_ZN40_INTERNAL_78fa0165_4_k_cu_61fd5f3e_296764cute7productE
	.align		8
        /*0060*/ 	.dword	_ZN40_INTERNAL_78fa0165_4_k_cu_61fd5f3e_296764cute1_E
	.align		8
        /*0068*/ 	.dword	$str$22
	.align		8
        /*0070*/ 	.dword	$str$23


//--------------------- .text._ZN7cutlass13device_kernelINS_4gemm6kernel13GemmUniversalIN4cute5tupleIJiiiiEEENS1_10collective13CollectiveMmaINS1_34MainloopSm90TmaGmmaWarpSpecializedILi2ENS5_IJNS4_1CILi1EEESB_SB_EEENS1_32KernelTmaWarpSpecializedPingpongEEENS5_IJNSA_ILi64EEENSA_ILi256EEESF_EEENS_10tfloat32_tENS5_IJlSB_lEEESI_SJ_NS4_8TiledMMAINS4_8MMA_AtomIJNS4_4SM904GMMA30MMA_64x256x8_F32TF32TF32_SS_TNILNSN_7ScaleInE1ELSP_1EEEEEENS4_6LayoutISC_NS5_IJNSA_ILi0EEEST_ST_EEEEENS5_IJNS4_10UnderscoreESW_SW_EEEEENS4_13SM90_TMA_LOADENS4_14ComposedLayoutINS4_7SwizzleILi3ELi4ELi3EEENS4_18smem_ptr_flag_bitsILi32EEENSS_INS5_IJNSA_ILi8EEENSA_ILi32EEEEEENS5_IJS16_SB_EEEEEEEvNS4_8identityESZ_S1A_vS1B_EENS_8epilogue10collective6detail29Sm90TmaWarpSpecializedAdapterINS1E_15DefaultEpilogueISI_SJ_SJ_NS1D_6thread17LinearCombinationISI_Li1EffLNS1I_9ScaleType4KindE0ELNS_15FloatRoundStyleE2ESI_EENS1_15EpilogueDefaultEEEEEvvEEEEvNT_6ParamsE --------------------------
	.section	.text._ZN7cutlass13device_kernelINS_4gemm6kernel13GemmUniversalIN4cute5tupleIJiiiiEEENS1_10collective13CollectiveMmaINS1_34MainloopSm90TmaGmmaWarpSpecializedILi2ENS5_IJNS4_1CILi1EEESB_SB_EEENS1_32KernelTmaWarpSpecializedPingpongEEENS5_IJNSA_ILi64EEENSA_ILi256EEESF_EEENS_10tfloat32_tENS5_IJlSB_lEEESI_SJ_NS4_8TiledMMAINS4_8MMA_AtomIJNS4_4SM904GMMA30MMA_64x256x8_F32TF32TF32_SS_TNILNSN_7ScaleInE1ELSP_1EEEEEENS4_6LayoutISC_NS5_IJNSA_ILi0EEEST_ST_EEEEENS5_IJNS4_10UnderscoreESW_SW_EEEEENS4_13SM90_TMA_LOADENS4_14ComposedLayoutINS4_7SwizzleILi3ELi4ELi3EEENS4_18smem_ptr_flag_bitsILi32EEENSS_INS5_IJNSA_ILi8EEENSA_ILi32EEEEEENS5_IJS16_SB_EEEEEEEvNS4_8identityESZ_S1A_vS1B_EENS_8epilogue10collective6detail29Sm90TmaWarpSpecializedAdapterINS1E_15DefaultEpilogueISI_SJ_SJ_NS1D_6thread17LinearCombinationISI_Li1EffLNS1I_9ScaleType4KindE0ELNS_15FloatRoundStyleE2ESI_EENS1_15EpilogueDefaultEEEEEvvEEEEvNT_6ParamsE,"ax",@progbits
	.align	128
.text._ZN7cutlass13device_kernelINS_4gemm6kernel13GemmUniversalIN4cute5tupleIJiiiiEEENS1_10collective13CollectiveMmaINS1_34MainloopSm90TmaGmmaWarpSpecializedILi2ENS5_IJNS4_1CILi1EEESB_SB_EEENS1_32KernelTmaWarpSpecializedPingpongEEENS5_IJNSA_ILi64EEENSA_ILi256EEESF_EEENS_10tfloat32_tENS5_IJlSB_lEEESI_SJ_NS4_8TiledMMAINS4_8MMA_AtomIJNS4_4SM904GMMA30MMA_64x256x8_F32TF32TF32_SS_TNILNSN_7ScaleInE1ELSP_1EEEEEENS4_6LayoutISC_NS5_IJNSA_ILi0EEEST_ST_EEEEENS5_IJNS4_10UnderscoreESW_SW_EEEEENS4_13SM90_TMA_LOADENS4_14ComposedLayoutINS4_7SwizzleILi3ELi4ELi3EEENS4_18smem_ptr_flag_bitsILi32EEENSS_INS5_IJNSA_ILi8EEENSA_ILi32EEEEEENS5_IJS16_SB_EEEEEEEvNS4_8identityESZ_S1A_vS1B_EENS_8epilogue10collective6detail29Sm90TmaWarpSpecializedAdapterINS1E_15DefaultEpilogueISI_SJ_SJ_NS1D_6thread17LinearCombinationISI_Li1EffLNS1I_9ScaleType4KindE0ELNS_15FloatRoundStyleE2ESI_EENS1_15EpilogueDefaultEEEEEvvEEEEvNT_6ParamsE:
        .type           _ZN7cutlass13device_kernelINS_4gemm6kernel13GemmUniversalIN4cute5tupleIJiiiiEEENS1_10collective13CollectiveMmaINS1_34MainloopSm90TmaGmmaWarpSpecializedILi2ENS5_IJNS4_1CILi1EEESB_SB_EEENS1_32KernelTmaWarpSpecializedPingpongEEENS5_IJNSA_ILi64EEENSA_ILi256EEESF_EEENS_10tfloat32_tENS5_IJlSB_lEEESI_SJ_NS4_8TiledMMAINS4_8MMA_AtomIJNS4_4SM904GMMA30MMA_64x256x8_F32TF32TF32_SS_TNILNSN_7ScaleInE1ELSP_1EEEEEENS4_6LayoutISC_NS5_IJNSA_ILi0EEEST_ST_EEEEENS5_IJNS4_10UnderscoreESW_SW_EEEEENS4_13SM90_TMA_LOADENS4_14ComposedLayoutINS4_7SwizzleILi3ELi4ELi3EEENS4_18smem_ptr_flag_bitsILi32EEENSS_INS5_IJNSA_ILi8EEENSA_ILi32EEEEEENS5_IJS16_SB_EEEEEEEvNS4_8identityESZ_S1A_vS1B_EENS_8epilogue10collective6detail29Sm90TmaWarpSpecializedAdapterINS1E_15DefaultEpilogueISI_SJ_SJ_NS1D_6thread17LinearCombinationISI_Li1EffLNS1I_9ScaleType4KindE0ELNS_15FloatRoundStyleE2ESI_EENS1_15EpilogueDefaultEEEEEvvEEEEvNT_6ParamsE,@function
        .size           _ZN7cutlass13device_kernelINS_4gemm6kernel13GemmUniversalIN4cute5tupleIJiiiiEEENS1_10collective13CollectiveMmaINS1_34MainloopSm90TmaGmmaWarpSpecializedILi2ENS5_IJNS4_1CILi1EEESB_SB_EEENS1_32KernelTmaWarpSpecializedPingpongEEENS5_IJNSA_ILi64EEENSA_ILi256EEESF_EEENS_10tfloat32_tENS5_IJlSB_lEEESI_SJ_NS4_8TiledMMAINS4_8MMA_AtomIJNS4_4SM904GMMA30MMA_64x256x8_F32TF32TF32_SS_TNILNSN_7ScaleInE1ELSP_1EEEEEENS4_6LayoutISC_NS5_IJNSA_ILi0EEEST_ST_EEEEENS5_IJNS4_10UnderscoreESW_SW_EEEEENS4_13SM90_TMA_LOADENS4_14ComposedLayoutINS4_7SwizzleILi3ELi4ELi3EEENS4_18smem_ptr_flag_bitsILi32EEENSS_INS5_IJNSA_ILi8EEENSA_ILi32EEEEEENS5_IJS16_SB_EEEEEEEvNS4_8identityESZ_S1A_vS1B_EENS_8epilogue10collective6detail29Sm90TmaWarpSpecializedAdapterINS1E_15DefaultEpilogueISI_SJ_SJ_NS1D_6thread17LinearCombinationISI_Li1EffLNS1I_9ScaleType4KindE0ELNS_15FloatRoundStyleE2ESI_EENS1_15EpilogueDefaultEEEEEvvEEEEvNT_6ParamsE,(.L_x_320 - _ZN7cutlass13device_kernelINS_4gemm6kernel13GemmUniversalIN4cute5tupleIJiiiiEEENS1_10collective13CollectiveMmaINS1_34MainloopSm90TmaGmmaWarpSpecializedILi2ENS5_IJNS4_1CILi1EEESB_SB_EEENS1_32KernelTmaWarpSpecializedPingpongEEENS5_IJNSA_ILi64EEENSA_ILi256EEESF_EEENS_10tfloat32_tENS5_IJlSB_lEEESI_SJ_NS4_8TiledMMAINS4_8MMA_AtomIJNS4_4SM904GMMA30MMA_64x256x8_F32TF32TF32_SS_TNILNSN_7ScaleInE1ELSP_1EEEEEENS4_6LayoutISC_NS5_IJNSA_ILi0EEEST_ST_EEEEENS5_IJNS4_10UnderscoreESW_SW_EEEEENS4_13SM90_TMA_LOADENS4_14ComposedLayoutINS4_7SwizzleILi3ELi4ELi3EEENS4_18smem_ptr_flag_bitsILi32EEENSS_INS5_IJNSA_ILi8EEENSA_ILi32EEEEEENS5_IJS16_SB_EEEEEEEvNS4_8identityESZ_S1A_vS1B_EENS_8epilogue10collective6detail29Sm90TmaWarpSpecializedAdapterINS1E_15DefaultEpilogueISI_SJ_SJ_NS1D_6thread17LinearCombinationISI_Li1EffLNS1I_9ScaleType4KindE0ELNS_15FloatRoundStyleE2ESI_EENS1_15EpilogueDefaultEEEEEvvEEEEvNT_6ParamsE)
        .other          _ZN7cutlass13device_kernelINS_4gemm6kernel13GemmUniversalIN4cute5tupleIJiiiiEEENS1_10collective13CollectiveMmaINS1_34MainloopSm90TmaGmmaWarpSpecializedILi2ENS5_IJNS4_1CILi1EEESB_SB_EEENS1_32KernelTmaWarpSpecializedPingpongEEENS5_IJNSA_ILi64EEENSA_ILi256EEESF_EEENS_10tfloat32_tENS5_IJlSB_lEEESI_SJ_NS4_8TiledMMAINS4_8MMA_AtomIJNS4_4SM904GMMA30MMA_64x256x8_F32TF32TF32_SS_TNILNSN_7ScaleInE1ELSP_1EEEEEENS4_6LayoutISC_NS5_IJNSA_ILi0EEEST_ST_EEEEENS5_IJNS4_10UnderscoreESW_SW_EEEEENS4_13SM90_TMA_LOADENS4_14ComposedLayoutINS4_7SwizzleILi3ELi4ELi3EEENS4_18smem_ptr_flag_bitsILi32EEENSS_INS5_IJNSA_ILi8EEENSA_ILi32EEEEEENS5_IJS16_SB_EEEEEEEvNS4_8identityESZ_S1A_vS1B_EENS_8epilogue10collective6detail29Sm90TmaWarpSpecializedAdapterINS1E_15DefaultEpilogueISI_SJ_SJ_NS1D_6thread17LinearCombinationISI_Li1EffLNS1I_9ScaleType4KindE0ELNS_15FloatRoundStyleE2ESI_EENS1_15EpilogueDefaultEEEEEvvEEEEvNT_6ParamsE,@"STO_CUDA_ENTRY STV_DEFAULT"
_ZN7cutlass13device_kernelINS_4gemm6kernel13GemmUniversalIN4cute5tupleIJiiiiEEENS1_10collective13CollectiveMmaINS1_34MainloopSm90TmaGmmaWarpSpecializedILi2ENS5_IJNS4_1CILi1EEESB_SB_EEENS1_32KernelTmaWarpSpecializedPingpongEEENS5_IJNSA_ILi64EEENSA_ILi256EEESF_EEENS_10tfloat32_tENS5_IJlSB_lEEESI_SJ_NS4_8TiledMMAINS4_8MMA_AtomIJNS4_4SM904GMMA30MMA_64x256x8_F32TF32TF32_SS_TNILNSN_7ScaleInE1ELSP_1EEEEEENS4_6LayoutISC_NS5_IJNSA_ILi0EEEST_ST_EEEEENS5_IJNS4_10UnderscoreESW_SW_EEEEENS4_13SM90_TMA_LOADENS4_14ComposedLayoutINS4_7SwizzleILi3ELi4ELi3EEENS4_18smem_ptr_flag_bitsILi32EEENSS_INS5_IJNSA_ILi8EEENSA_ILi32EEEEEENS5_IJS16_SB_EEEEEEEvNS4_8identityESZ_S1A_vS1B_EENS_8epilogue10collective6detail29Sm90TmaWarpSpecializedAdapterINS1E_15DefaultEpilogueISI_SJ_SJ_NS1D_6thread17LinearCombinationISI_Li1EffLNS1I_9ScaleType4KindE0ELNS_15FloatRoundStyleE2ESI_EENS1_15EpilogueDefaultEEEEEvvEEEEvNT_6ParamsE:
[----:B------:R-:W0:Y:S01]  /*0000*/  LDC R1, c[0x0][0x28] ;  /* 0x00000a00ff017b82 */ /* 0x000e220000000800 */
[----:B------:R-:W1:Y:S01]  /*0010*/  S2R R4, SR_TID.X ;  /* 0x0000000000047919 */ /* 0x000e620000002100 */
[----:B------:R-:W-:Y:S01]  /*0020*/  ELECT P0, URZ, PT ;  /* 0x00000000003f782f */ /* 0x000fe20003800000 */
[----:B------:R-:W-:Y:S01]  /*0030*/  BSSY B0, `(.L_x_0) ;  /* 0x0000014000007945 */ /* 0x000fe20003800000 */
[----:B-1----:R-:W-:-:S05]  /*0040*/  SHF.R.U32.HI R0, RZ, 0x5, R4 ;  /* 0x00000005ff007819 */ /* 0x002fca0000011604 */
[----:B------:R-:W1:Y:S02]  /*0050*/  SHFL.IDX PT, R2, R0, RZ, 0x1f ;  /* 0x00001fff00027589 */ /* 0x000e6400000e0000 */
[----:B-1----:R-:W-:Y:S02]  /*0060*/  R2UR UR8, R2 ;  /* 0x00000000020872ca */ /* 0x002fe400000e0000 */
[----:B------:R-:W-:-:S05]  /*0070*/  SHF.R.U32.HI R2, RZ, 0x7, R4 ;  /* 0x00000007ff027819 */ /* 0x000fca0000011604 */
[----:B------:R1:W2:Y:S06]  /*0080*/  SHFL.IDX PT, R3, R2, RZ, 0x1f ;  /* 0x00001fff02037589 */ /* 0x0002ac00000e0000 */
[----:B------:R-:W-:Y:S02]  /*0090*/  USHF.R.S32.HI UR4, URZ, 0x1f, UR8 ;  /* 0x0000001f3f047899 */ /* 0x000fe40008011408 */
[----:B------:R-:W-:Y:S02]  /*00a0*/  ISETP.NE.OR P0, PT, RZ, UR8, !P0 ;  /* 0x00000008ff007c0c */ /* 0x000fe4000c705670 */
[----:B------:R-:W-:-:S04]  /*00b0*/  ULEA.HI UR4, UR4, UR8, URZ, 0x2 ;  /* 0x0000000804047291 */ /* 0x000fc8000f8f103f */
[----:B------:R-:W-:-:S04]  /*00c0*/  ULOP3.LUT UR4, UR4, 0xfffffffc, URZ, 0xc0, !UPT ;  /* 0xfffffffc04047892 */ /* 0x000fc8000f8ec03f */
[----:B------:R-:W-:-:S03]  /*00d0*/  UIADD3 UR8, UR8, -UR4, URZ ;  /* 0x8000000408087290 */ /* 0x000fc6000fffe03f */
[----:B01----:R-:W-:Y:S09]  /*00e0*/  @P0 BRA `(.L_x_1) ;  /* 0x0000000000200947 */ /* 0x003ff20003800000 */
[----:B------:R-:W-:Y:S02]  /*00f0*/  ULDC.64 UR4, c[0x0][0x198] ;  /* 0x0000660000047ab9 */ /* 0x000fe40000000a00 */
[----:B------:R-:W-:Y:S02]  /*0100*/  UIADD3 UR6, UP0, UR4, 0xf0, URZ ;  /* 0x000000f004067890 */ /* 0x000fe4000ff1e03f */
[----:B------:R-:W-:Y:S02]  /*0110*/  UIADD3 UR4, UP1, UR4, 0x1f0, URZ ;  /* 0x000001f004047890 */ /* 0x000fe4000ff3e03f */
[----:B------:R-:W-:Y:S02]  /*0120*/  UIADD3.X UR7, URZ, UR5, URZ, UP0, !UPT ;  /* 0x000000053f077290 */ /* 0x000fe400087fe43f */
[----:B------:R-:W-:-:S07]  /*0130*/  UIADD3.X UR5, URZ, UR5, URZ, UP1, !UPT ;  /* 0x000000053f057290 */ /* 0x000fce0008ffe43f */
[----:B------:R0:W-:Y:S02]  /*0140*/  UTMACCTL.PF [UR6] ;  /* 0x00000000060079b9 */ /* 0x0001e40008040000 */
[----:B------:R0:W-:Y:S02]  /*0150*/  UTMACCTL.PF [UR4] ;  /* 0x00000000040079b9 */ /* 0x0001e40008040000 */
[----:B0-----:R-:W-:Y:S01]  /*0160*/  NOP ;  /* 0x0000000000007918 */ /* 0x001fe20000000000 */
.L_x_1:
[----:B------:R-:W-:Y:S05]  /*0170*/  BSYNC B0 ;  /* 0x0000000000007941 */ /* 0x000fea0003800000 */
.L_x_0:
[----:B------:R-:W0:Y:S01]  /*0180*/  SHFL.IDX PT, R5, R0, RZ, 0x1f ;  /* 0x00001fff00057589 */ /* 0x000e2200000e0000 */
[----:B--2---:R-:W-:Y:S01]  /*0190*/  R2UR UR15, R3 ;  /* 0x00000000030f72ca */ /* 0x004fe200000e0000 */
[----:B------:R-:W-:-:S04]  /*01a0*/  UISETP.NE.AND UP0, UPT, UR8, 0x3, UPT ;  /* 0x000000030800788c */ /* 0x000fc8000bf05270 */
[----:B------:R-:W-:-:S08]  /*01b0*/  UISETP.EQ.OR UP0, UPT, UR8, URZ, !UP0 ;  /* 0x0000003f0800728c */ /* 0x000fd0000c702670 */
[----:B------:R-:W-:Y:S02]  /*01c0*/  UIADD3 UR18, UR15, -0x1, URZ ;  /* 0xffffffff0f127890 */ /* 0x000fe4000fffe03f */
[----:B------:R-:W-:Y:S02]  /*01d0*/  UISETP.EQ.AND UP0, UPT, UR15, URZ, UP0 ;  /* 0x0000003f0f00728c */ /* 0x000fe40008702270 */
[----:B------:R-:W-:Y:S02]  /*01e0*/  UISETP.GE.U32.AND UP1, UPT, UR18, 0x2, UPT ;  /* 0x000000021200788c */ /* 0x000fe4000bf26070 */
[----:B------:R-:W-:Y:S01]  /*01f0*/  USEL UR42, URZ, 0x1, !UP0 ;  /* 0x000000013f2a7887 */ /* 0x000fe2000c000000 */
[----:B0-----:R-:W-:-:S03]  /*0200*/  ISETP.NE.AND P0, PT, R5, RZ, PT ;  /* 0x000000ff0500720c */ /* 0x001fc60003f05270 */
[----:B------:R-:W-:-:S10]  /*0210*/  USEL UR42, UR42, 0x2, UP1 ;  /* 0x000000022a2a7887 */ /* 0x000fd40008800000 */
[----:B------:R-:W-:Y:S05]  /*0220*/  @P0 BRA `(.L_x_2) ;  /* 0x0000000000480947 */ /* 0x000fea0003800000 */
[----:B------:R-:W0:Y:S01]  /*0230*/  S2UR UR9, SR_CgaCtaId ;  /* 0x00000000000979c3 */ /* 0x000e220000008800 */
[----:B------:R-:W-:Y:S01]  /*0240*/  UMOV UR4, 0x400 ;  /* 0x0000040000047882 */ /* 0x000fe20000000000 */
[----:B------:R-:W-:Y:S01]  /*0250*/  UMOV UR5, 0x1 ;  /* 0x0000000100057882 */ /* 0x000fe20000000000 */
[----:B------:R-:W-:Y:S01]  /*0260*/  UMOV UR6, 0x80 ;  /* 0x0000008000067882 */ /* 0x000fe20000000000 */
[----:B------:R-:W-:Y:S01]  /*0270*/  ELECT P0, URZ, PT ;  /* 0x00000000003f782f */ /* 0x000fe20003800000 */
[----:B------:R-:W-:-:S04]  /*0280*/  UIADD3 UR6, -UR6, 0x100000, URZ ;  /* 0x0010000006067890 */ /* 0x000fc8000fffe13f */
[----:B------:R-:W-:Y:S02]  /*0290*/  USHF.L.U32 UR7, UR6, 0xb, URZ ;  /* 0x0000000b06077899 */ /* 0x000fe4000800063f */
[----:B------:R-:W-:Y:S02]  /*02a0*/  USHF.L.U32 UR6, UR6, 0x1, URZ ;  /* 0x0000000106067899 */ /* 0x000fe4000800063f */
[----:B0-----:R-:W-:Y:S02]  /*02b0*/  ULEA UR9, UR9, UR4, 0x18 ;  /* 0x0000000409097291 */ /* 0x001fe4000f8ec03f */
[----:B------:R-:W-:-:S04]  /*02c0*/  UIADD3 UR4, -UR5, 0x100000, URZ ;  /* 0x0010000005047890 */ /* 0x000fc8000fffe13f */
[----:B------:R-:W-:Y:S02]  /*02d0*/  USHF.L.U32 UR5, UR4, 0xb, URZ ;  /* 0x0000000b04057899 */ /* 0x000fe4000800063f */
[----:B------:R-:W-:Y:S01]  /*02e0*/  USHF.L.U32 UR4, UR4, 0x1, URZ ;  /* 0x0000000104047899 */ /* 0x000fe2000800063f */
[----:B------:R-:W0:Y:S11]  /*02f0*/  FENCE.VIEW.ASYNC.S ;  /* 0x00000000000073c6 */ /* 0x000e360000000000 */
[----:B0-----:R0:W1:Y:S01]  /*0300*/  SYNCS.EXCH.64 URZ, [UR9], UR4 ;  /* 0x00000004093f75b2 */ /* 0x0010620008000100 */
[----:B------:R0:W2:Y:S01]  /*0310*/  SYNCS.EXCH.64 URZ, [UR9+0x10], UR6 ;  /* 0x00001006093f75b2 */ /* 0x0000a20008000100 */
[----:B------:R0:W3:Y:S01]  /*0320*/  SYNCS.EXCH.64 URZ, [UR9+0x8], UR4 ;  /* 0x00000804093f75b2 */ /* 0x0000e20008000100 */
[----:B------:R0:W4:Y:S01]  /*0330*/  SYNCS.EXCH.64 URZ, [UR9+0x18], UR6 ;  /* 0x00001806093f75b2 */ /* 0x0001220008000100 */
[----:B------:R-:W-:Y:S01]  /*0340*/  NOP ;  /* 0x0000000000007918 */ /* 0x000fe20000000000 */
.L_x_2:
[----:B------:R-:W5:Y:S01]  /*0350*/  SHFL.IDX PT, R5, R0, RZ, 0x1f ;  /* 0x00001fff00057589 */ /* 0x000f6200000e0000 */
[----:B------:R-:W-:Y:S01]  /*0360*/  ELECT P0, URZ, PT ;  /* 0x00000000003f782f */ /* 0x000fe20003800000 */
[----:B------:R-:W-:Y:S01]  /*0370*/  NOP ;  /* 0x0000000000007918 */ /* 0x000fe20000000000 */
[----:B------:R-:W-:Y:S01]  /*0380*/  ELECT P1, URZ, PT ;  /* 0x00000000003f782f */ /* 0x000fe20003820000 */
[----:B------:R-:W1:Y:S01]  /*0390*/  SHFL.IDX PT, R3, R0, RZ, 0x1f ;  /* 0x00001fff00037589 */ /* 0x000e6200000e0000 */
[----:B0-----:R-:W-:Y:S01]  /*03a0*/  UMOV UR4, 0x20 ;  /* 0x0000002000047882 */ /* 0x001fe20000000000 */
[----:B------:R-:W-:Y:S01]  /*03b0*/  UMOV UR12, 0x80 ;  /* 0x00000080000c7882 */ /* 0x000fe20000000000 */
[----:B------:R-:W-:Y:S01]  /*03c0*/  NOP ;  /* 0x0000000000007918 */ /* 0x000fe20000000000 */
[----:B------:R0:W0:Y:S01]  /*03d0*/  SHFL.IDX PT, R0, R2, RZ, 0x1f ;  /* 0x00001fff02007589 */ /* 0x00002200000e0000 */
[----:B------:R-:W-:Y:S01]  /*03e0*/  ULDC.64 UR50, c[0x0][0x208] ;  /* 0x0000820000327ab9 */ /* 0x000fe20000000a00 */
[----:B-----5:R-:W-:-:S02]  /*03f0*/  ISETP.NE.OR P0, PT, R5, RZ, !P0 ;  /* 0x000000ff0500720c */ /* 0x020fc40004705670 */
[----:B-1----:R-:W-:Y:S02]  /*0400*/  ISETP.NE.OR P1, PT, R3, RZ, !P1 ;  /* 0x000000ff0300720c */ /* 0x002fe40004f25670 */
[----:B------:R-:W-:-:S04]  /*0410*/  SHF.R.S32.HI R3, RZ, 0x1f, R4 ;  /* 0x0000001fff037819 */ /* 0x000fc80000011404 */
[----:B------:R-:W-:-:S05]  /*0420*/  LEA.HI R3, R3, R4, RZ, 0x7 ;  /* 0x0000000403037211 */ /* 0x000fca00078f38ff */
[----:B------:R-:W-:Y:S01]  /*0430*/  VOTEU.ALL UP0, P0 ;  /* 0x00000000003f7886 */ /* 0x000fe20000000000 */
[----:B------:R-:W-:Y:S01]  /*0440*/  LOP3.LUT R3, R3, 0xffffff80, RZ, 0xc0, !PT ;  /* 0xffffff8003037812 */ /* 0x000fe200078ec0ff */
[----:B------:R-:W-:-:S03]  /*0450*/  VOTEU.ALL UP1, P1 ;  /* 0x00000000003f7886 */ /* 0x000fc60000820000 */
[----:B------:R-:W1:Y:S01]  /*0460*/  @!UP0 S2UR UR7, SR_CgaCtaId ;  /* 0x00000000000789c3 */ /* 0x000e620000008800 */
[----:B------:R-:W-:Y:S01]  /*0470*/  @!UP0 UMOV UR6, 0x400 ;  /* 0x0000040000068882 */ /* 0x000fe20000000000 */
[----:B------:R-:W-:-:S04]  /*0480*/  @!UP0 UIADD3 UR4, -UR4, 0x100000, URZ ;  /* 0x0010000004048890 */ /* 0x000fc8000fffe13f */
[----:B------:R-:W-:Y:S02]  /*0490*/  @!UP0 USHF.L.U32 UR5, UR4, 0xb, URZ ;  /* 0x0000000b04058899 */ /* 0x000fe4000800063f */
[----:B------:R-:W-:Y:S01]  /*04a0*/  @!UP0 USHF.L.U32 UR4, UR4, 0x1, URZ ;  /* 0x0000000104048899 */ /* 0x000fe2000800063f */
[----:B------:R-:W-:Y:S01]  /*04b0*/  IMAD.IADD R3, R4, 0x1, -R3 ;  /* 0x0000000104037824 */ /* 0x000fe200078e0a03 */
[----:B------:R-:W-:Y:S01]  /*04c0*/  @!UP1 UMOV UR10, 0x400 ;  /* 0x00000400000a9882 */ /* 0x000fe20000000000 */
[----:B------:R-:W-:Y:S01]  /*04d0*/  VOTEU.ALL UP2, P1 ;  /* 0x00000000003f7886 */ /* 0x000fe20000840000 */
[----:B------:R-:W-:Y:S01]  /*04e0*/  VOTEU.ALL UP3, P1 ;  /* 0x00000000003f7886 */ /* 0x000fe20000860000 */
[----:B------:R-:W-:Y:S01]  /*04f0*/  VOTEU.ALL UP4, P1 ;  /* 0x00000000003f7886 */ /* 0x000fe20000880000 */
[----:B------:R-:W5:Y:S01]  /*0500*/  @!UP1 S2UR UR11, SR_CgaCtaId ;  /* 0x00000000000b99c3 */ /* 0x000f620000008800 */
[----:B------:R-:W-:Y:S01]  /*0510*/  VOTEU.ALL UP5, P1 ;  /* 0x00000000003f7886 */ /* 0x000fe200008a0000 */
[----:B------:R-:W-:Y:S01]  /*0520*/  ISETP.NE.AND P1, PT, RZ, UR15, PT ;  /* 0x0000000fff007c0c */ /* 0x000fe2000bf25270 */
[----:B-1----:R-:W-:-:S02]  /*0530*/  @!UP0 ULEA UR9, UR7, UR6, 0x18 ;  /* 0x0000000607098291 */ /* 0x002fc4000f8ec03f */
[----:B------:R-:W-:-:S04]  /*0540*/  @!UP1 UIADD3 UR6, -UR12, 0x100000, URZ ;  /* 0x001000000c069890 */ /* 0x000fc8000fffe13f */
[----:B------:R-:W-:Y:S02]  /*0550*/  @!UP1 USHF.L.U32 UR7, UR6, 0xb, URZ ;  /* 0x0000000b06079899 */ /* 0x000fe4000800063f */
[----:B------:R-:W-:Y:S01]  /*0560*/  @!UP1 USHF.L.U32 UR6, UR6, 0x1, URZ ;  /* 0x0000000106069899 */ /* 0x000fe2000800063f */
[----:B------:R-:W-:Y:S01]  /*0570*/  VOTEU.ALL UP0, P0 ;  /* 0x00000000003f7886 */ /* 0x000fe20000000000 */
[----:B-----5:R-:W-:Y:S01]  /*0580*/  @!UP1 ULEA UR10, UR11, UR10, 0x18 ;  /* 0x0000000a0b0a9291 */ /* 0x020fe2000f8ec03f */
[----:B------:R-:W-:Y:S01]  /*0590*/  VOTEU.ALL UP1, P0 ;  /* 0x00000000003f7886 */ /* 0x000fe20000020000 */
[----:B------:R-:W1:Y:S02]  /*05a0*/  FENCE.VIEW.ASYNC.S ;  /* 0x00000000000073c6 */ /* 0x000e640000000000 */
[----:B-1----:R-:W2:Y:S02]  /*05b0*/  @!UP0 SYNCS.EXCH.64 URZ, [UR9+0x50], UR4 ;  /* 0x00005004093f85b2 */ /* 0x002ea40008000100 */
[----:B------:R1:W2:Y:S01]  /*05c0*/  @!UP1 SYNCS.EXCH.64 URZ, [UR9+0x58], UR4 ;  /* 0x00005804093f95b2 */ /* 0x0002a20008000100 */
[----:B------:R-:W-:Y:S01]  /*05d0*/  NOP ;  /* 0x0000000000007918 */ /* 0x000fe20000000000 */
[----:B-1----:R-:W-:-:S02]  /*05e0*/  ULDC.64 UR4, c[0x0][0x598] ;  /* 0x0001660000047ab9 */ /* 0x002fc40000000a00 */
[----:B------:R-:W-:Y:S02]  /*05f0*/  ISETP.NE.U32.AND P0, PT, RZ, UR4, PT ;  /* 0x00000004ff007c0c */ /* 0x000fe4000bf05070 */
[----:B------:R1:W2:Y:S02]  /*0600*/  @!UP2 SYNCS.EXCH.64 URZ, [UR10+0x30], UR6 ;  /* 0x000030060a3fa5b2 */ /* 0x0002a40008000100 */
[----:B------:R-:W-:Y:S01]  /*0610*/  ISETP.NE.AND.EX P0, PT, RZ, UR5, PT, P0 ;  /* 0x00000005ff007c0c */ /* 0x000fe2000bf05300 */
[----:B------:R1:W2:Y:S01]  /*0620*/  @!UP3 SYNCS.EXCH.64 URZ, [UR10+0x38], UR6 ;  /* 0x000038060a3fb5b2 */ /* 0x0002a20008000100 */
[----:B------:R1:W2:Y:S01]  /*0630*/  @!UP4 SYNCS.EXCH.64 URZ, [UR10+0x40], UR6 ;  /* 0x000040060a3fc5b2 */ /* 0x0002a20008000100 */
[----:B------:R1:W2:Y:S01]  /*0640*/  @!UP5 SYNCS.EXCH.64 URZ, [UR10+0x48], UR6 ;  /* 0x000048060a3fd5b2 */ /* 0x0002a20008000100 */
[----:B------:R-:W-:Y:S01]  /*0650*/  NOP ;  /* 0x0000000000007918 */ /* 0x000fe20000000000 */
[----:B--234-:R-:W-:Y:S08]  /*0660*/  BAR.SYNC.DEFER_BLOCKING 0x0 ;  /* 0x0000000000007b1d */ /* 0x01cff00000010000 */
[----:B01----:R-:W-:Y:S05]  /*0670*/  @!P0 BRA `(.L_x_3) ;  /* 0x00000000001c8947 */ /* 0x003fea0003800000 */
[----:B------:R-:W0:Y:S02]  /*0680*/  LDC.64 R6, c[0x0][0x598] ;  /* 0x00016600ff067b82 */ /* 0x000e240000000a00 */
[----:B0-----:R-:W2:Y:S02]  /*0690*/  LDG.E.64 R6, desc[UR50][R6.64] ;  /* 0x0000003206067981 */ /* 0x001ea4000c1e1b00 */
[----:B--2---:R-:W-:-:S04]  /*06a0*/  ISETP.NE.U32.AND P0, PT, R6, RZ, PT ;  /* 0x000000ff0600720c */ /* 0x004fc80003f05070 */
[----:B------:R-:W-:-:S13]  /*06b0*/  ISETP.NE.AND.EX P0, PT, R7, RZ, PT, P0 ;  /* 0x000000ff0700720c */ /* 0x000fda0003f05300 */
[----:B------:R-:W-:Y:S05]  /*06c0*/  @!P0 BRA `(.L_x_3) ;  /* 0x0000000000088947 */ /* 0x000fea0003800000 */
[----:B------:R1:W5:Y:S01]  /*06d0*/  LD.E R23, desc[UR50][R6.64] ;  /* 0x0000003206177980 */ /* 0x000362000c101900 */
[----:B------:R-:W-:Y:S05]  /*06e0*/  BRA `(.L_x_4) ;  /* 0x0000000000247947 */ /* 0x000fea0003800000 */
.L_x_3:
[----:B------:R-:W-:Y:S02]  /*06f0*/  ULDC.64 UR4, c[0x0][0x588] ;  /* 0x0001620000047ab9 */ /* 0x000fe40000000a00 */
[----:B------:R-:W-:-:S04]  /*0700*/  ISETP.NE.U32.AND P0, PT, RZ, UR4, PT ;  /* 0x00000004ff007c0c */ /* 0x000fc8000bf05070 */
[----:B------:R-:W-:-:S13]  /*0710*/  ISETP.NE.AND.EX P0, PT, RZ, UR5, PT, P0 ;  /* 0x00000005ff007c0c */ /* 0x000fda000bf05300 */
[----:B------:R-:W-:Y:S05]  /*0720*/  @!P0 BRA `(.L_x_5) ;  /* 0x00000000000c8947 */ /* 0x000fea0003800000 */
[----:B------:R-:W0:Y:S02]  /*0730*/  LDC.64 R6, c[0x0][0x588] ;  /* 0x00016200ff067b82 */ /* 0x000e240000000a00 */
[----:B0-----:R0:W5:Y:S01]  /*0740*/  LDG.E R23, desc[UR50][R6.64] ;  /* 0x0000003206177981 */ /* 0x001162000c1e1900 */
[----:B------:R-:W-:Y:S05]  /*0750*/  BRA `(.L_x_4) ;  /* 0x0000000000087947 */ /* 0x000fea0003800000 */
.L_x_5:
[----:B------:R-:W-:Y:S02]  /*0760*/  ULDC UR4, c[0x0][0x580] ;  /* 0x0001600000047ab9 */ /* 0x000fe40000000800 */
[----:B------:R-:W-:-:S07]  /*0770*/  IMAD.U32 R23, RZ, RZ, UR4 ;  /* 0x00000004ff177e24 */ /* 0x000fce000f8e00ff */
.L_x_4:
[----:B------:R-:W-:Y:S02]  /*0780*/  ULDC.64 UR4, c[0x0][0x5a0] ;  /* 0x0001680000047ab9 */ /* 0x000fe40000000a00 */
[----:B------:R-:W-:-:S04]  /*0790*/  ISETP.NE.U32.AND P0, PT, RZ, UR4, PT ;  /* 0x00000004ff007c0c */ /* 0x000fc8000bf05070 */
[----:B------:R-:W-:-:S13]  /*07a0*/  ISETP.NE.AND.EX P0, PT, RZ, UR5, PT, P0 ;  /* 0x00000005ff007c0c */ /* 0x000fda000bf05300 */
[----:B------:R-:W-:Y:S05]  /*07b0*/  @!P0 BRA `(.L_x_6) ;  /* 0x00000000001c8947 */ /* 0x000fea0003800000 */
[----:B01----:R-:W0:Y:S02]  /*07c0*/  LDC.64 R6, c[0x0][0x5a0] ;  /* 0x00016800ff067b82 */ /* 0x003e240000000a00 */
[----:B0-----:R-:W2:Y:S02]  /*07d0*/  LDG.E.64 R6, desc[UR50][R6.64] ;  /* 0x0000003206067981 */ /* 0x001ea4000c1e1b00 */
[----:B--2---:R-:W-:-:S04]  /*07e0*/  ISETP.NE.U32.AND P0, PT, R6, RZ, PT ;  /* 0x000000ff0600720c */ /* 0x004fc80003f05070 */
[----:B------:R-:W-:-:S13]  /*07f0*/  ISETP.NE.AND.EX P0, PT, R7, RZ, PT, P0 ;  /* 0x000000ff0700720c */ /* 0x000fda0003f05300 */
[----:B------:R-:W-:Y:S05]  /*0800*/  @!P0 BRA `(.L_x_6) ;  /* 0x0000000000088947 */ /* 0x000fea0003800000 */
[----:B------:R3:W5:Y:S01]  /*0810*/  LD.E R22, desc[UR50][R6.64] ;  /* 0x0000003206167980 */ /* 0x000762000c101900 */
[----:B------:R-:W-:Y:S05]  /*0820*/  BRA `(.L_x_7) ;  /* 0x0000000000247947 */ /* 0x000fea0003800000 */
.L_x_6:
[----:B------:R-:W-:Y:S02]  /*0830*/  ULDC.64 UR4, c[0x0][0x590] ;  /* 0x0001640000047ab9 */ /* 0x000fe40000000a00 */
[----:B------:R-:W-:-:S04]  /*0840*/  ISETP.NE.U32.AND P0, PT, RZ, UR4, PT ;  /* 0x00000004ff007c0c */ /* 0x000fc8000bf05070 */
[----:B------:R-:W-:-:S13]  /*0850*/  ISETP.NE.AND.EX P0, PT, RZ, UR5, PT, P0 ;  /* 0x00000005ff007c0c */ /* 0x000fda000bf05300 */
[----:B------:R-:W-:Y:S05]  /*0860*/  @!P0 BRA `(.L_x_8) ;  /* 0x00000000000c8947 */ /* 0x000fea0003800000 */
[----:B01----:R-:W0:Y:S02]  /*0870*/  LDC.64 R6, c[0x0][0x590] ;  /* 0x00016400ff067b82 */ /* 0x003e240000000a00 */
[----:B0-----:R2:W5:Y:S01]  /*0880*/  LDG.E R22, desc[UR50][R6.64] ;  /* 0x0000003206167981 */ /* 0x001562000c1e1900 */
[----:B------:R-:W-:Y:S05]  /*0890*/  BRA `(.L_x_7) ;  /* 0x0000000000087947 */ /* 0x000fea0003800000 */
.L_x_8:
[----:B------:R-:W-:Y:S02]  /*08a0*/  ULDC UR4, c[0x0][0x584] ;  /* 0x0001610000047ab9 */ /* 0x000fe40000000800 */
[----:B------:R-:W-:-:S07]  /*08b0*/  IMAD.U32 R22, RZ, RZ, UR4 ;  /* 0x00000004ff167e24 */ /* 0x000fce000f8e00ff */
.L_x_7:
[----:B------:R-:W4:Y:S01]  /*08c0*/  S2UR UR10, SR_CTAID.Y ;  /* 0x00000000000a79c3 */ /* 0x000f220000002600 */
[----:B------:R-:W-:Y:S01]  /*08d0*/  ULDC UR5, c[0x0][0x65c] ;  /* 0x0001970000057ab9 */ /* 0x000fe20000000800 */
[----:B------:R-:W-:Y:S01]  /*08e0*/  UISETP.NE.AND UP0, UPT, UR15, 0x2, UPT ;  /* 0x000000020f00788c */ /* 0x000fe2000bf05270 */
[----:B------:R-:W-:Y:S01]  /*08f0*/  PRMT R5, RZ, 0x7610, R5 ;  /* 0x00007610ff057816 */ /* 0x000fe20000000005 */
[----:B------:R-:W-:Y:S01]  /*0900*/  UISETP.NE.AND UP2, UPT, UR5, 0x1, UPT ;  /* 0x000000010500788c */ /* 0x000fe2000bf45270 */
[----:B------:R-:W-:Y:S02]  /*0910*/  IMAD.MOV.U32 R18, RZ, RZ, -0x1 ;  /* 0xffffffffff127424 */ /* 0x000fe400078e00ff */
[----:B------:R-:W-:Y:S01]  /*0920*/  IMAD.MOV.U32 R19, RZ, RZ, -0x1 ;  /* 0xffffffffff137424 */ /* 0x000fe200078e00ff */
[----:B------:R-:W4:Y:S01]  /*0930*/  S2UR UR4, SR_CTAID.X ;  /* 0x00000000000479c3 */ /* 0x000f220000002500 */
[----:B------:R-:W-:-:S06]  /*0940*/  UP2UR UR40, UPR, URZ, 0x4 ;  /* 0x000000043f287883 */ /* 0x000fcc0008000000 */
[----:B------:R-:W-:Y:S01]  /*0950*/  @UP2 ULDC UR12, c[0x0][0x10] ;  /* 0x00000400000c2ab9 */ /* 0x000fe20000000800 */
[----:B------:R-:W-:Y:S01]  /*0960*/  @UP2 UMOV UR7, URZ ;  /* 0x0000003f00072c82 */ /* 0x000fe20008000000 */
[----:B------:R-:W-:Y:S01]  /*0970*/  @UP2 UMOV UR5, URZ ;  /* 0x0000003f00052c82 */ /* 0x000fe20008000000 */
[----:B0123--:R-:W0:Y:S01]  /*0980*/  LDC.64 R6, c[0x0][0x650] ;  /* 0x00019400ff067b82 */ /* 0x00fe220000000a00 */
[----:B----4-:R-:W-:Y:S02]  /*0990*/  @UP2 UMOV UR9, UR10 ;  /* 0x0000000a00092c82 */ /* 0x010fe40008000000 */
[----:B------:R-:W-:Y:S01]  /*09a0*/  @UP2 UMOV UR6, UR9 ;  /* 0x0000000900062c82 */ /* 0x000fe20008000000 */
[----:B------:R-:W-:Y:S01]  /*09b0*/  @!UP2 UMOV UR9, UR10 ;  /* 0x0000000a0009ac82 */ /* 0x000fe20008000000 */
[----:B------:R-:W-:-:S03]  /*09c0*/  @UP2 UIMAD.WIDE.U32 UR12, UR4, UR12, UR6 ;  /* 0x0000000c040c22a5 */ /* 0x000fc6000f8e0006 */
[----:B------:R-:W-:Y:S01]  /*09d0*/  @!UP2 ULDC UR6, c[0x0][0xc] ;  /* 0x000003000006aab9 */ /* 0x000fe20000000800 */
[----:B------:R-:W-:Y:S01]  /*09e0*/  @UP2 UIADD3 UR14, UR13, UR5, URZ ;  /* 0x000000050d0e2290 */ /* 0x000fe2000fffe03f */
[----:B------:R-:W-:Y:S02]  /*09f0*/  ULDC UR10, c[0x0][0xc] ;  /* 0x00000300000a7ab9 */ /* 0x000fe40000000800 */
[----:B------:R-:W-:Y:S01]  /*0a00*/  UMOV UR5, URZ ;  /* 0x0000003f00057c82 */ /* 0x000fe20008000000 */
[----:B------:R-:W-:Y:S01]  /*0a10*/  ULDC UR11, c[0x0][0x10] ;  /* 0x00000400000b7ab9 */ /* 0x000fe20000000800 */
[----:B------:R-:W-:Y:S02]  /*0a20*/  @!UP2 UIMAD.WIDE.U32 UR6, UR6, UR9, UR4 ;  /* 0x000000090606a2a5 */ /* 0x000fe4000f8e0004 */
[----:B------:R-:W-:Y:S01]  /*0a30*/  UIMAD.WIDE.U32 UR10, UR10, UR11, URZ ;  /* 0x0000000b0a0a72a5 */ /* 0x000fe2000f8e003f */
[----:B------:R-:W-:-:S03]  /*0a40*/  ULDC UR13, c[0x0][0x14] ;  /* 0x00000500000d7ab9 */ /* 0x000fc60000000800 */
[----:B------:R-:W-:Y:S02]  /*0a50*/  UIMAD.WIDE.U32 UR38, UR10, UR13, URZ ;  /* 0x0000000d0a2672a5 */ /* 0x000fe4000f8e003f */
[----:B------:R-:W-:Y:S01]  /*0a60*/  UIMAD UR41, UR11, UR13, URZ ;  /* 0x0000000d0b2972a4 */ /* 0x000fe2000f8e023f */
[----:B------:R-:W-:Y:S01]  /*0a70*/  @!UP2 UMOV UR12, UR6 ;  /* 0x00000006000cac82 */ /* 0x000fe20008000000 */
[----:B------:R-:W-:Y:S02]  /*0a80*/  @!UP2 UMOV UR14, UR7 ;  /* 0x00000007000eac82 */ /* 0x000fe40008000000 */
[----:B------:R-:W-:Y:S02]  /*0a90*/  UIADD3 UR41, UR39, UR41, URZ ;  /* 0x0000002927297290 */ /* 0x000fe4000fffe03f */
[----:B------:R-:W-:-:S04]  /*0aa0*/  UIADD3 UR6, UP1, UR12, UR38, URZ ;  /* 0x000000260c067290 */ /* 0x000fc8000ff3e03f */
[----:B------:R-:W-:Y:S02]  /*0ab0*/  UIADD3.X UR7, UR14, UR41, URZ, UP1, !UPT ;  /* 0x000000290e077290 */ /* 0x000fe40008ffe43f */
[----:B------:R-:W-:Y:S02]  /*0ac0*/  USEL UR6, UR6, UR12, !UP0 ;  /* 0x0000000c06067287 */ /* 0x000fe4000c000000 */
[----:B------:R-:W-:-:S04]  /*0ad0*/  USEL UR7, UR7, UR14, !UP0 ;  /* 0x0000000e07077287 */ /* 0x000fc8000c000000 */
[----:B0-----:R-:W-:Y:S01]  /*0ae0*/  ISETP.LE.U32.AND P0, PT, R6, UR6, PT ;  /* 0x0000000606007c0c */ /* 0x001fe2000bf03070 */
[----:B------:R-:W-:Y:S02]  /*0af0*/  IMAD.U32 R16, RZ, RZ, UR6 ;  /* 0x00000006ff107e24 */ /* 0x000fe4000f8e00ff */
[----:B------:R-:W-:Y:S02]  /*0b00*/  IMAD.U32 R2, RZ, RZ, UR7 ;  /* 0x00000007ff027e24 */ /* 0x000fe4000f8e00ff */
[----:B------:R-:W-:-:S03]  /*0b10*/  IMAD.U32 R17, RZ, RZ, UR7 ;  /* 0x00000007ff117e24 */ /* 0x000fc6000f8e00ff */
[----:B------:R-:W-:Y:S01]  /*0b20*/  ISETP.GE.U32.AND.EX P0, PT, R2, R7, PT, P0 ;  /* 0x000000070200720c */ /* 0x000fe20003f06100 */
[----:B------:R-:W-:-:S12]  /*0b30*/  IMAD.MOV.U32 R2, RZ, RZ, -0x1 ;  /* 0xffffffffff027424 */ /* 0x000fd800078e00ff */
[----:B------:R-:W-:Y:S05]  /*0b40*/  @P0 BRA `(.L_x_9) ;  /* 0x00000004008c0947 */ /* 0x000fea0003800000 */
[----:B------:R-:W-:Y:S01]  /*0b50*/  I2FP.F32.U32 R2, UR4 ;  /* 0x0000000400027c45 */ /* 0x000fe20008201000 */
[----:B------:R-:W-:Y:S01]  /*0b60*/  ULDC.64 UR16, c[0x0][0x628] ;  /* 0x00018a0000107ab9 */ /* 0x000fe20000000a00 */
[----:B------:R-:W-:Y:S01]  /*0b70*/  ULDC UR6, c[0x0][0x150] ;  /* 0x0000540000067ab9 */ /* 0x000fe20000000800 */
[----:B------:R-:W-:Y:S01]  /*0b80*/  ISETP.NE.U32.AND P0, PT, RZ, UR16, PT ;  /* 0x00000010ff007c0c */ /* 0x000fe2000bf05070 */
[----:B------:R-:W-:Y:S01]  /*0b90*/  ULDC UR15, c[0x0][0x630] ;  /* 0x00018c00000f7ab9 */ /* 0x000fe20000000800 */
[----:B------:R-:W-:Y:S01]  /*0ba0*/  FMUL R2, R2, UR6 ;  /* 0x0000000602027c20 */ /* 0x000fe20008400000 */
[----:B------:R-:W-:Y:S01]  /*0bb0*/  R2UR UR19, R16 ;  /* 0x00000000101372ca */ /* 0x000fe200000e0000 */
[----:B------:R-:W-:Y:S01]  /*0bc0*/  ULDC UR21, c[0x0][0x154] ;  /* 0x0000550000157ab9 */ /* 0x000fe20000000800 */
[----:B------:R-:W-:Y:S01]  /*0bd0*/  ISETP.NE.AND.EX P0, PT, RZ, UR17, PT, P0 ;  /* 0x00000011ff007c0c */ /* 0x000fe2000bf05300 */
[----:B------:R0:W1:Y:S01]  /*0be0*/  F2I.U32.TRUNC.NTZ R5, R2 ;  /* 0x0000000200057305 */ /* 0x000062000020f000 */
[----:B------:R-:W-:-:S02]  /*0bf0*/  R2UR UR20, R17 ;  /* 0x00000000111472ca */ /* 0x000fc400000e0000 */
[----:B------:R-:W-:Y:S02]  /*0c00*/  R2UR UR6, R16 ;  /* 0x00000000100672ca */ /* 0x000fe400000e0000 */
[----:B------:R-:W-:-:S07]  /*0c10*/  R2UR UR7, R17 ;  /* 0x00000000110772ca */ /* 0x000fce00000e0000 */
[----:B0-----:R-:W-:Y:S08]  /*0c20*/  @!P0 BRA `(.L_x_10) ;  /* 0x0000000000308947 */ /* 0x001ff00003800000 */
[----:B------:R-:W-:Y:S01]  /*0c30*/  R2UR UR6, R16 ;  /* 0x00000000100672ca */ /* 0x000fe200000e0000 */
[----:B------:R-:W-:Y:S01]  /*0c40*/  ULDC UR12, c[0x0][0x634] ;  /* 0x00018d00000c7ab9 */ /* 0x000fe20000000800 */
[----:B------:R-:W-:-:S11]  /*0c50*/  R2UR UR14, R17 ;  /* 0x00000000110e72ca */ /* 0x000fd600000e0000 */
[----:B------:R-:W-:-:S04]  /*0c60*/  UIADD3 UR12, UP1, UR6, UR12, URZ ;  /* 0x0000000c060c7290 */ /* 0x000fc8000ff3e03f */
[----:B------:R-:W-:-:S04]  /*0c70*/  UIADD3.X UR14, URZ, UR14, URZ, UP1, !UPT ;  /* 0x0000000e3f0e7290 */ /* 0x000fc80008ffe43f */
[----:B------:R-:W-:-:S04]  /*0c80*/  UIMAD.WIDE.U32 UR6, UR14, UR16, URZ ;  /* 0x000000100e0672a5 */ /* 0x000fc8000f8e003f */
[----:B------:R-:W-:Y:S02]  /*0c90*/  UIMAD.WIDE.U32 UR10, UP1, UR12, UR17, UR6 ;  /* 0x000000110c0a72a5 */ /* 0x000fe4000f820006 */
[----:B------:R-:W-:Y:S02]  /*0ca0*/  UIMAD.WIDE.U32 UR6, UR12, UR16, URZ ;  /* 0x000000100c0672a5 */ /* 0x000fe4000f8e003f */
[----:B------:R-:W-:Y:S02]  /*0cb0*/  UIADD3.X UR13, URZ, URZ, URZ, UP1, !UPT ;  /* 0x0000003f3f0d7290 */ /* 0x000fe40008ffe43f */
[----:B------:R-:W-:Y:S01]  /*0cc0*/  UIADD3 URZ, UP1, UR7, UR10, URZ ;  /* 0x0000000a073f7290 */ /* 0x000fe2000ff3e03f */
[----:B------:R-:W-:-:S03]  /*0cd0*/  UMOV UR12, UR11 ;  /* 0x0000000b000c7c82 */ /* 0x000fc60008000000 */
[----:B------:R-:W-:-:S12]  /*0ce0*/  UIMAD.WIDE.U32.X UR6, UR14, UR17, UR12, UP1 ;  /* 0x000000110e0672a5 */ /* 0x000fd800088e040c */
.L_x_10:
[----:B------:R-:W-:Y:S01]  /*0cf0*/  USHF.R.U64 UR5, UR6, UR15, UR7 ;  /* 0x0000000f06057299 */ /* 0x000fe20008001207 */
[----:B------:R-:W-:Y:S01]  /*0d00*/  I2FP.F32.U32 R2, UR9 ;  /* 0x0000000900027c45 */ /* 0x000fe20008201000 */
[----:B------:R-:W-:Y:S01]  /*0d10*/  USHF.R.U32.HI UR6, URZ, UR15, UR7 ;  /* 0x0000000f3f067299 */ /* 0x000fe20008011607 */
[----:B-1----:R-:W-:Y:S01]  /*0d20*/  R2UR UR14, R5 ;  /* 0x00000000050e72ca */ /* 0x002fe200000e0000 */
[----:B------:R-:W-:Y:S02]  /*0d30*/  UIADD3 UR17, UP1, URZ, -UR5, URZ ;  /* 0x800000053f117290 */ /* 0x000fe4000ff3e03f */
[----:B------:R-:W-:Y:S01]  /*0d40*/  FMUL R2, R2, UR21 ;  /* 0x0000001502027c20 */ /* 0x000fe20008400000 */
[----:B------:R-:W-:Y:S01]  /*0d50*/  ULDC.64 UR10, c[0x0][0x620] ;  /* 0x00018800000a7ab9 */ /* 0x000fe20000000a00 */
[----:B------:R-:W-:Y:S01]  /*0d60*/  UIADD3.X UR6, URZ, ~UR6, URZ, UP1, !UPT ;  /* 0x800000063f067290 */ /* 0x000fe20008ffe43f */
[----:B------:R-:W-:Y:S01]  /*0d70*/  UMOV UR12, UR19 ;  /* 0x00000013000c7c82 */ /* 0x000fe20008000000 */
[----:B------:R-:W-:-:S02]  /*0d80*/  UMOV UR13, UR20 ;  /* 0x00000014000d7c82 */ /* 0x000fc40008000000 */
[----:B------:R-:W-:Y:S01]  /*0d90*/  UIMAD UR6, UR6, UR10, URZ ;  /* 0x0000000a060672a4 */ /* 0x000fe2000f8e023f */
[----:B------:R-:W0:Y:S01]  /*0da0*/  F2I.U32.TRUNC.NTZ R2, R2 ;  /* 0x0000000200027305 */ /* 0x000e22000020f000 */
[----:B------:R-:W-:Y:S02]  /*0db0*/  UIMAD.WIDE.U32 UR12, UR17, UR10, UR12 ;  /* 0x0000000a110c72a5 */ /* 0x000fe4000f8e000c */
[----:B------:R-:W-:Y:S01]  /*0dc0*/  UIMAD UR17, UR17, UR11, UR6 ;  /* 0x0000000b111172a4 */ /* 0x000fe2000f8e0206 */
[----:B------:R-:W-:Y:S01]  /*0dd0*/  ULDC UR24, c[0x0][0x658] ;  /* 0x0001960000187ab9 */ /* 0x000fe20000000800 */
[----:B------:R-:W-:Y:S02]  /*0de0*/  UMOV UR22, 0xffffffff ;  /* 0xffffffff00167882 */ /* 0x000fe40000000000 */
[----:B------:R-:W-:Y:S01]  /*0df0*/  UIADD3 UR17, UR13, UR17, URZ ;  /* 0x000000110d117290 */ /* 0x000fe2000fffe03f */
[----:B------:R-:W-:Y:S01]  /*0e00*/  ULDC UR19, c[0x0][0x618] ;  /* 0x0001860000137ab9 */ /* 0x000fe20000000800 */
[----:B------:R-:W-:Y:S01]  /*0e10*/  ULDC.64 UR6, c[0x0][0x640] ;  /* 0x0001900000067ab9 */ /* 0x000fe20000000a00 */
[----:B------:R-:W-:Y:S01]  /*0e20*/  USHF.L.U32 UR13, UR22, UR24, URZ ;  /* 0x00000018160d7299 */ /* 0x000fe2000800063f */
[----:B------:R-:W-:Y:S01]  /*0e30*/  ISETP.NE.U32.AND P0, PT, RZ, UR6, PT ;  /* 0x00000006ff007c0c */ /* 0x000fe2000bf05070 */
[----:B------:R-:W-:-:S02]  /*0e40*/  USHF.R.U64 UR22, UR12, UR19, UR17 ;  /* 0x000000130c167299 */ /* 0x000fc40008001211 */
[----:B------:R-:W-:Y:S01]  /*0e50*/  USHF.R.U32.HI UR12, URZ, UR19, UR17 ;  /* 0x000000133f0c7299 */ /* 0x000fe20008011611 */
[----:B0-----:R-:W-:Y:S01]  /*0e60*/  R2UR UR16, R2 ;  /* 0x00000000021072ca */ /* 0x001fe200000e0000 */
[----:B------:R-:W-:Y:S01]  /*0e70*/  ULDC UR21, c[0x0][0x608] ;  /* 0x0001820000157ab9 */ /* 0x000fe20000000800 */
[----:B------:R-:W-:Y:S01]  /*0e80*/  ISETP.NE.AND.EX P0, PT, RZ, UR7, PT, P0 ;  /* 0x00000007ff007c0c */ /* 0x000fe2000bf05300 */
[----:B------:R-:W-:Y:S02]  /*0e90*/  USHF.R.U64 UR26, UR22, UR21, UR12 ;  /* 0x00000015161a7299 */ /* 0x000fe4000800120c */
[----:B------:R-:W-:Y:S01]  /*0ea0*/  USHF.R.U32.HI UR12, URZ, UR21, UR12 ;  /* 0x000000153f0c7299 */ /* 0x000fe2000801160c */
[----:B------:R-:W-:Y:S01]  /*0eb0*/  UMOV UR20, 0x1 ;  /* 0x0000000100147882 */ /* 0x000fe20000000000 */
[----:B------:R-:W-:Y:S02]  /*0ec0*/  UIADD3 UR14, -UR14, URZ, URZ ;  /* 0x0000003f0e0e7290 */ /* 0x000fe4000fffe13f */
[----:B------:R-:W-:-:S02]  /*0ed0*/  USHF.R.U64 UR27, UR26, UR24, UR12 ;  /* 0x000000181a1b7299 */ /* 0x000fc4000800120c */
[----:B------:R-:W-:Y:S01]  /*0ee0*/  USHF.L.U32 UR19, UR20, UR24, URZ ;  /* 0x0000001814137299 */ /* 0x000fe2000800063f */
[----:B------:R-:W-:Y:S01]  /*0ef0*/  ULDC UR15, c[0x0][0x144] ;  /* 0x00005100000f7ab9 */ /* 0x000fe20000000800 */
[----:B------:R-:W-:Y:S01]  /*0f00*/  ULDC UR10, c[0x0][0x600] ;  /* 0x00018000000a7ab9 */ /* 0x000fe20000000800 */
[----:B------:R-:W-:Y:S02]  /*0f10*/  ULOP3.LUT UR20, URZ, UR13, URZ, 0x33, !UPT ;  /* 0x0000000d3f147292 */ /* 0x000fe4000f8e333f */
[----:B------:R-:W-:Y:S02]  /*0f20*/  USHF.R.U32.HI UR13, URZ, UR24, UR12 ;  /* 0x000000183f0d7299 */ /* 0x000fe4000801160c */
[----:B------:R-:W-:Y:S02]  /*0f30*/  UIADD3 UR11, UR10, -0x1, URZ ;  /* 0xffffffff0a0b7890 */ /* 0x000fe4000fffe03f */
[----:B------:R-:W-:Y:S02]  /*0f40*/  UIADD3 UR23, -UR16, URZ, URZ ;  /* 0x0000003f10177290 */ /* 0x000fe4000fffe13f */
[----:B------:R-:W-:Y:S01]  /*0f50*/  UIMAD UR4, UR15, UR14, UR4 ;  /* 0x0000000e0f0472a4 */ /* 0x000fe2000f8e0204 */
[----:B------:R-:W-:Y:S01]  /*0f60*/  ULDC UR28, c[0x0][0x148] ;  /* 0x00005200001c7ab9 */ /* 0x000fe20000000800 */
[----:B------:R-:W-:Y:S01]  /*0f70*/  ULDC UR24, c[0x0][0x648] ;  /* 0x0001920000187ab9 */ /* 0x000fe20000000800 */
[----:B------:R-:W-:Y:S01]  /*0f80*/  ULDC UR25, c[0x0][0x638] ;  /* 0x00018e0000197ab9 */ /* 0x000fe20000000800 */
[----:B------:R-:W-:Y:S01]  /*0f90*/  UMOV UR12, UR27 ;  /* 0x0000001b000c7c82 */ /* 0x000fe20008000000 */
[----:B------:R-:W-:Y:S07]  /*0fa0*/  @!P0 BRA `(.L_x_11) ;  /* 0x0000000000308947 */ /* 0x000fee0003800000 */
[----:B------:R-:W-:Y:S02]  /*0fb0*/  ULDC UR16, c[0x0][0x64c] ;  /* 0x0001930000107ab9 */ /* 0x000fe40000000800 */
        /* <DEDUP_REMOVED lines=8> */
[----:B------:R-:W-:-:S07]  /*1040*/  UIMAD.WIDE.U32.X UR6, UR21, UR7, UR16, UP1 ;  /* 0x00000007150672a5 */ /* 0x000fce00088e0410 */
[----:B------:R-:W-:Y:S01]  /*1050*/  UMOV UR12, UR6 ;  /* 0x00000006000c7c82 */ /* 0x000fe20008000000 */
[----:B------:R-:W-:-:S05]  /*1060*/  UMOV UR13, UR7 ;  /* 0x00000007000d7c82 */ /* 0x000fca0008000000 */
.L_x_11:
[----:B------:R-:W-:Y:S01]  /*1070*/  UISETP.NE.AND UP1, UPT, UR40, URZ, UPT ;  /* 0x0000003f2800728c */ /* 0x000fe2000bf25270 */
[----:B------:R-:W-:Y:S01]  /*1080*/  IMAD.MOV.U32 R5, RZ, RZ, 0x1 ;  /* 0x00000001ff057424 */ /* 0x000fe200078e00ff */
[----:B------:R-:W-:Y:S01]  /*1090*/  USHF.R.U64 UR6, UR12, UR24, UR13 ;  /* 0x000000180c067299 */ /* 0x000fe2000800120d */
[----:B------:R-:W-:Y:S01]  /*10a0*/  IMAD.U32 R19, RZ, RZ, UR5 ;  /* 0x00000005ff137e24 */ /* 0x000fe2000f8e00ff */
[----:B------:R-:W-:Y:S02]  /*10b0*/  ULOP3.LUT UR20, UR26, UR20, URZ, 0xc0, !UPT ;  /* 0x000000141a147292 */ /* 0x000fe4000f8ec03f */
[----:B------:R-:W-:Y:S02]  /*10c0*/  UIADD3 UR7, -UR6, URZ, URZ ;  /* 0x0000003f06077290 */ /* 0x000fe4000fffe13f */
[----:B------:R-:W-:Y:S02]  /*10d0*/  UIMAD UR19, UR19, UR6, UR20 ;  /* 0x00000006131372a4 */ /* 0x000fe4000f8e0214 */
[----:B------:R-:W-:-:S02]  /*10e0*/  ULOP3.LUT UR11, UR22, UR11, URZ, 0xc0, !UPT ;  /* 0x0000000b160b7292 */ /* 0x000fc4000f8ec03f */
[----:B------:R-:W-:Y:S02]  /*10f0*/  @UP1 UIMAD UR4, UR28, UR23, UR9 ;  /* 0x000000171c0412a4 */ /* 0x000fe4000f8e0209 */
[----:B------:R-:W-:-:S03]  /*1100*/  UIMAD UR6, UR7, UR25, UR27 ;  /* 0x00000019070672a4 */ /* 0x000fc6000f8e021b */
[----:B------:R-:W-:Y:S01]  /*1110*/  ULDC UR7, c[0x0][0x610] ;  /* 0x0001840000077ab9 */ /* 0x000fe20000000800 */
[----:B------:R-:W-:Y:S02]  /*1120*/  UIMAD UR6, UR6, UR10, UR11 ;  /* 0x0000000a060672a4 */ /* 0x000fe4000f8e020b */
[----:B------:R-:W-:-:S04]  /*1130*/  UIMAD UR4, UR19, UR7, UR4 ;  /* 0x00000007130472a4 */ /* 0x000fc8000f8e0204 */
[----:B------:R-:W-:Y:S02]  /*1140*/  USEL UR7, UR6, UR4, !UP1 ;  /* 0x0000000406077287 */ /* 0x000fe4000c800000 */
[----:B------:R-:W-:-:S04]  /*1150*/  USEL UR4, UR4, UR6, !UP1 ;  /* 0x0000000604047287 */ /* 0x000fc8000c800000 */
[----:B------:R-:W-:Y:S02]  /*1160*/  IMAD.U32 R2, RZ, RZ, UR7 ;  /* 0x00000007ff027e24 */ /* 0x000fe4000f8e00ff */
[----:B------:R-:W-:-:S07]  /*1170*/  IMAD.U32 R18, RZ, RZ, UR4 ;  /* 0x00000004ff127e24 */ /* 0x000fce000f8e00ff */
.L_x_9:
[----:B------:R-:W-:Y:S02]  /*1180*/  ULDC UR4, c[0x0][0x28c] ;  /* 0x0000a30000047ab9 */ /* 0x000fe40000000800 */
[----:B------:R-:W-:-:S04]  /*1190*/  UIADD3 UR4, UR4, 0x3f, URZ ;  /* 0x0000003f04047890 */ /* 0x000fc8000fffe03f */
[----:B------:R-:W-:-:S04]  /*11a0*/  USHF.R.S32.HI UR5, URZ, 0x1f, UR4 ;  /* 0x0000001f3f057899 */ /* 0x000fc80008011404 */
[----:B------:R-:W-:-:S04]  /*11b0*/  ULEA.HI UR5, UR5, UR4, URZ, 0x6 ;  /* 0x0000000405057291 */ /* 0x000fc8000f8f303f */
[----:B------:R-:W-:Y:S01]  /*11c0*/  USHF.R.S32.HI UR37, URZ, 0x6, UR5 ;  /* 0x000000063f257899 */ /* 0x000fe20008011405 */
[----:B------:R-:W-:Y:S11]  /*11d0*/  @!P1 BRA `(.L_x_12) ;  /* 0x0000009400d09947 */ /* 0x000ff60003800000 */
[----:B------:R-:W-:-:S06]  /*11e0*/  UISETP.GT.U32.AND UP1, UPT, UR18, 0x1, UPT ;  /* 0x000000011200788c */ /* 0x000fcc000bf24070 */
[----:B------:R-:W-:-:S13]  /*11f0*/  PLOP3.LUT P0, PT, PT, PT, UP1, 0x80, 0x0 ;  /* 0x000000000000781c */ /* 0x000fda0003f0f018 */
[----:B------:R-:W-:Y:S05]  /*1200*/  @P0 EXIT ;  /* 0x000000000000094d */ /* 0x000fea0003800000 */
.L_x_13:
[----:B------:R-:W-:-:S08]  /*1210*/  NOP ;  /* 0x0000000000007918 */ /* 0x000fd00000000000 */
[----:B------:R-:W0:Y:S02]  /*1220*/  USETMAXREG.TRY_ALLOC.CTAPOOL UP1, 0xe8 ;  /* 0x000000e8000079c8 */ /* 0x000e240008020600 */
[----:B0-----:R-:W-:-:S13]  /*1230*/  PLOP3.LUT P0, PT, PT, PT, UP1, 0x80, 0x0 ;  /* 0x000000000000781c */ /* 0x001fda0003f0f018 */
[----:B------:R-:W-:Y:S05]  /*1240*/  @!P0 BRA `(.L_x_13) ;  /* 0xfffffffc00f08947 */ /* 0x000fea000383ffff */
[----:B------:R-:W-:-:S13]  /*1250*/  LOP3.LUT P0, RZ, R5, 0xff, RZ, 0xc0, !PT ;  /* 0x000000ff05ff7812 */ /* 0x000fda000780c0ff */
[----:B------:R-:W-:Y:S05]  /*1260*/  @!P0 EXIT ;  /* 0x000000000000894d */ /* 0x000fea0003800000 */
[----:B------:R-:W0:Y:S01]  /*1270*/  S2UR UR5, SR_CgaCtaId ;  /* 0x00000000000579c3 */ /* 0x000e220000008800 */
[----:B------:R-:W-:Y:S01]  /*1280*/  VIADD R6, R0, 0xffffffff ;  /* 0xffffffff00067836 */ /* 0x000fe20000000000 */
[----:B------:R-:W-:Y:S01]  /*1290*/  SHF.R.S32.HI R4, RZ, 0x1f, R3 ;  /* 0x0000001fff047819 */ /* 0x000fe20000011403 */
[----:B------:R-:W-:Y:S01]  /*12a0*/  UMOV UR43, 0x400 ;  /* 0x00000400002b7882 */ /* 0x000fe20000000000 */
[----:B------:R-:W-:Y:S02]  /*12b0*/  USHF.R.U32.HI UR4, URZ, 0x1, UR37 ;  /* 0x000000013f047899 */ /* 0x000fe40008011625 */
[----:B------:R-:W-:Y:S01]  /*12c0*/  R2UR UR45, R6 ;  /* 0x00000000062d72ca */ /* 0x000fe200000e0000 */
[----:B------:R-:W-:Y:S01]  /*12d0*/  ULOP3.LUT UR44, UR37, 0x1, URZ, 0xc0, !UPT ;  /* 0x00000001252c7892 */ /* 0x000fe2000f8ec03f */
[CC--:B------:R-:W-:Y:S01]  /*12e0*/  LEA.HI R0, R4.reuse, R3.reuse, RZ, 0x2 ;  /* 0x0000000304007211 */ /* 0x0c0fe200078f10ff */
[----:B------:R-:W-:Y:S01]  /*12f0*/  UISETP.LT.AND UP1, UPT, UR37, 0x1, UPT ;  /* 0x000000012500788c */ /* 0x000fe2000bf21270 */
[----:B------:R-:W-:Y:S01]  /*1300*/  LEA.HI R4, R4, R3, RZ, 0x5 ;  /* 0x0000000304047211 */ /* 0x000fe200078f28ff */
[----:B------:R-:W-:Y:S01]  /*1310*/  ULOP3.LUT UR4, UR4, 0x1, URZ, 0xc0, !UPT ;  /* 0x0000000104047892 */ /* 0x000fe2000f8ec03f */
[--C-:B------:R-:W-:Y:S01]  /*1320*/  SHF.R.S32.HI R152, RZ, 0x2, R0.reuse ;  /* 0x00000002ff987819 */ /* 0x100fe20000011400 */
[----:B------:R-:W-:Y:S01]  /*1330*/  ULDC UR6, c[0x0][0x284] ;  /* 0x0000a10000067ab9 */ /* 0x000fe20000000800 */
[----:B------:R-:W-:Y:S01]  /*1340*/  SHF.R.S32.HI R5, RZ, 0x1f, R0 ;  /* 0x0000001fff057819 */ /* 0x000fe20000011400 */
[----:B------:R-:W-:Y:S01]  /*1350*/  USEL UR44, UR44, URZ, !UP0 ;  /* 0x0000003f2c2c7287 */ /* 0x000fe2000c000000 */
[----:B------:R-:W-:Y:S01]  /*1360*/  LOP3.LUT R154, R0, 0xfffffffc, RZ, 0xc0, !PT ;  /* 0xfffffffc009a7812 */ /* 0x000fe200078ec0ff */
[----:B------:R-:W-:Y:S01]  /*1370*/  USEL UR47, UR37, 0x1, UP1 ;  /* 0x00000001252f7887 */ /* 0x000fe20008800000 */
[----:B------:R-:W-:Y:S01]  /*1380*/  LEA.HI R5, R5, R152, RZ, 0x3 ;  /* 0x0000009805057211 */ /* 0x000fe200078f18ff */
[----:B------:R-:W-:Y:S01]  /*1390*/  USHF.L.U32 UR45, UR45, 0x3, URZ ;  /* 0x000000032d2d7899 */ /* 0x000fe2000800063f */
[----:B------:R-:W-:Y:S01]  /*13a0*/  ISETP.NE.AND P0, PT, R6, RZ, PT ;  /* 0x000000ff0600720c */ /* 0x000fe20003f05270 */
[----:B------:R-:W-:Y:S01]  /*13b0*/  UISETP.EQ.U32.AND UP0, UPT, UR4, 0x1, !UP0 ;  /* 0x000000010400788c */ /* 0x000fe2000c702070 */
[----:B------:R-:W-:Y:S01]  /*13c0*/  LOP3.LUT R5, R5, 0xfffffff8, RZ, 0xc0, !PT ;  /* 0xfffffff805057812 */ /* 0x000fe200078ec0ff */
[----:B------:R-:W-:Y:S01]  /*13d0*/  IMAD.IADD R154, R3, 0x1, -R154 ;  /* 0x00000001039a7824 */ /* 0x000fe200078e0a9a */
[----:B0-----:R-:W-:Y:S01]  /*13e0*/  ULEA UR43, UR5, UR43, 0x18 ;  /* 0x0000002b052b7291 */ /* 0x001fe2000f8ec03f */
[----:B------:R-:W-:Y:S01]  /*13f0*/  IMAD.U32 R156, RZ, RZ, UR45 ;  /* 0x0000002dff9c7e24 */ /* 0x000fe2000f8e00ff */
[----:B------:R-:W-:Y:S01]  /*1400*/  SEL R166, RZ, 0x1, P0 ;  /* 0x00000001ffa67807 */ /* 0x000fe20000000000 */
[----:B------:R-:W-:Y:S01]  /*1410*/  IMAD.IADD R152, R152, 0x1, -R5 ;  /* 0x0000000198987824 */ /* 0x000fe200078e0a05 */
[----:B------:R-:W-:Y:S01]  /*1420*/  UIADD3 UR46, UR43, 0x30, URZ ;  /* 0x000000302b2e7890 */ /* 0x000fe2000fffe03f */
[----:B------:R-:W-:Y:S01]  /*1430*/  SHF.R.S32.HI R5, RZ, 0x5, R4 ;  /* 0x00000005ff057819 */ /* 0x000fe20000011404 */
[----:B------:R-:W-:Y:S01]  /*1440*/  ULOP3.LUT UR36, UR42, 0x1, URZ, 0xfc, !UPT ;  /* 0x000000012a247892 */ /* 0x000fe2000f8efc3f */
[C---:B------:R-:W-:Y:S01]  /*1450*/  LOP3.LUT R158, R156.reuse, 0x8, RZ, 0xc0, !PT ;  /* 0x000000089c9e7812 */ /* 0x040fe200078ec0ff */
[----:B------:R-:W-:Y:S01]  /*1460*/  UIADD3 UR47, -UR47, UR37, URZ ;  /* 0x000000252f2f7290 */ /* 0x000fe2000fffe13f */
[--C-:B------:R-:W-:Y:S01]  /*1470*/  SHF.R.S32.HI R153, RZ, 0x1f, R152.reuse ;  /* 0x0000001fff997819 */ /* 0x100fe20000011498 */
[C-C-:B------:R-:W-:Y:S01]  /*1480*/  IMAD R159, R5.reuse, -0x10, -R152.reuse ;  /* 0xfffffff0059f7824 */ /* 0x140fe200078e0a98 */
[----:B------:R-:W-:Y:S01]  /*1490*/  LOP3.LUT R156, R156, 0x8, RZ, 0xc, !PT ;  /* 0x000000089c9c7812 */ /* 0x000fe200078e0cff */
[----:B------:R-:W-:Y:S01]  /*14a0*/  IMAD.U32 R155, RZ, RZ, UR46 ;  /* 0x0000002eff9b7e24 */ /* 0x000fe2000f8e00ff */
[----:B------:R-:W-:Y:S01]  /*14b0*/  LOP3.LUT R158, R158, 0x18, RZ, 0x3c, !PT ;  /* 0x000000189e9e7812 */ /* 0x000fe200078e3cff */
[----:B------:R-:W-:Y:S01]  /*14c0*/  IMAD.WIDE R152, R5, 0x10, R152 ;  /* 0x0000001005987825 */ /* 0x000fe200078e0298 */
[----:B------:R-:W-:-:S03]  /*14d0*/  USEL UR48, URZ, 0x1, !UP0 ;  /* 0x000000013f307887 */ /* 0x000fc6000c000000 */
[----:B------:R-:W-:Y:S02]  /*14e0*/  VIADD R157, R155, UR45 ;  /* 0x0000002d9b9d7c36 */ /* 0x000fe40008000000 */
[----:B------:R-:W-:-:S07]  /*14f0*/  VIADD R159, R159, UR6 ;  /* 0x000000069f9f7c36 */ /* 0x000fce0008000000 */
.L_x_289:
[----:B------:R-:W-:Y:S01]  /*1500*/  SHF.L.U32 R0, R166, 0x1f, RZ ;  /* 0x0000001fa6007819 */ /* 0x000fe200000006ff */
[----:B------:R-:W-:Y:S02]  /*1510*/  ULDC UR4, c[0x0][0x28c] ;  /* 0x0000a30000047ab9 */ /* 0x000fe40000000800 */
[----:B------:R-:W-:Y:S01]  /*1520*/  ISETP.LT.AND P1, PT, RZ, UR4, PT ;  /* 0x00000004ff007c0c */ /* 0x000fe2000bf21270 */
[----:B------:R-:W0:Y:S02]  /*1530*/  SYNCS.PHASECHK.TRANS64.TRYWAIT P0, [R155+UR45], R0 ;  /* 0x000000009b0075a7 */ /* 0x000e24000800016d */
[----:B0-234-:R-:W-:Y:S10]  /*1540*/  @!P0 BRA `(.L_x_14) ;  /* 0x000000a000d08947 */ /* 0x01dff40003800000 */
.L_x_309:
[----:B------:R-:W-:Y:S05]  /*1550*/  @P1 BRA `(.L_x_15) ;  /* 0x0000000000401947 */ /* 0x000fea0003800000 */
[----:B0-----:R-:W-:Y:S01]  /*1560*/  MOV R0, 0x0 ;  /* 0x0000000000007802 */ /* 0x001fe20000000f00 */
[----:B------:R-:W-:Y:S01]  /*1570*/  ULDC.64 UR4, c[0x4][0x68] ;  /* 0x01001a0000047ab9 */ /* 0x000fe20000000a00 */
[----:B------:R-:W-:Y:S01]  /*1580*/  ULDC.64 UR6, c[0x4][0x8] ;  /* 0x0100020000067ab9 */ /* 0x000fe20000000a00 */
[----:B------:R-:W-:Y:S01]  /*1590*/  IMAD.U32 R4, RZ, RZ, UR4 ;  /* 0x00000004ff047e24 */ /* 0x000fe2000f8e00ff */
[----:B------:R0:W1:Y:S01]  /*15a0*/  LDC.64 R14, c[0x4][R0] ;  /* 0x01000000000e7b82 */ /* 0x0000620000000a00 */
[----:B------:R-:W-:Y:S01]  /*15b0*/  IMAD.U32 R5, RZ, RZ, UR5 ;  /* 0x00000005ff057e24 */ /* 0x000fe2000f8e00ff */
[----:B------:R-:W-:Y:S01]  /*15c0*/  ULDC.64 UR4, c[0x4][0x70] ;  /* 0x01001c0000047ab9 */ /* 0x000fe20000000a00 */
[----:B------:R-:W-:Y:S02]  /*15d0*/  IMAD.U32 R10, RZ, RZ, UR6 ;  /* 0x00000006ff0a7e24 */ /* 0x000fe4000f8e00ff */
[----:B------:R-:W-:Y:S02]  /*15e0*/  IMAD.U32 R6, RZ, RZ, UR4 ;  /* 0x00000004ff067e24 */ /* 0x000fe4000f8e00ff */
[----:B------:R-:W-:-:S02]  /*15f0*/  IMAD.U32 R7, RZ, RZ, UR5 ;  /* 0x00000005ff077e24 */ /* 0x000fc4000f8e00ff */
[----:B------:R-:W-:Y:S02]  /*1600*/  IMAD.U32 R11, RZ, RZ, UR7 ;  /* 0x00000007ff0b7e24 */ /* 0x000fe4000f8e00ff */
[----:B------:R-:W-:Y:S02]  /*1610*/  IMAD.MOV.U32 R8, RZ, RZ, 0x1e1 ;  /* 0x000001e1ff087424 */ /* 0x000fe400078e00ff */
[----:B------:R-:W-:Y:S02]  /*1620*/  IMAD.MOV.U32 R12, RZ, RZ, 0x1 ;  /* 0x00000001ff0c7424 */ /* 0x000fe400078e00ff */
[----:B0-----:R-:W-:-:S07]  /*1630*/  IMAD.MOV.U32 R13, RZ, RZ, RZ ;  /* 0x000000ffff0d7224 */ /* 0x001fce00078e00ff */
[----:B------:R-:W-:-:S07]  /*1640*/  LEPC R20, `(.L_x_15) ;  /* 0x000000001014794e */ /* 0x000fce0000000000 */
[----:B-1---5:R-:W-:Y:S05]  /*1650*/  CALL.ABS.NOINC R14 ;  /* 0x000000000e007343 */ /* 0x022fea0003c00000 */
.L_x_15:
[----:B0-----:R-:W-:-:S05]  /*1660*/  IMAD.U32 R0, RZ, RZ, UR36 ;  /* 0x00000024ff007e24 */ /* 0x001fca000f8e00ff */
[----:B------:R-:W-:-:S13]  /*1670*/  ISETP.NE.AND P0, PT, R0, 0x3, PT ;  /* 0x000000030000780c */ /* 0x000fda0003f05270 */
[----:B------:R-:W-:Y:S05]  /*1680*/  @!P0 BRA `(.L_x_16) ;  /* 0x0000000000048947 */ /* 0x000fea0003800000 */
[----:B------:R-:W-:Y:S01]  /*1690*/  BPT.TRAP 0x1 ;  /* 0x000000040000795c */ /* 0x000fe20000300000 */
.L_x_16:
[----:B------:R-:W-:Y:S02]  /*16a0*/  IMAD.U32 R3, RZ, RZ, UR44 ;  /* 0x0000002cff037e24 */ /* 0x000fe4000f8e00ff */
[----:B------:R-:W-:-:S03]  /*16b0*/  IMAD.U32 R0, RZ, RZ, UR48 ;  /* 0x00000030ff007e24 */ /* 0x000fc6000f8e00ff */
[----:B------:R-:W-:Y:S02]  /*16c0*/  LEA R3, R3, UR43, 0x3 ;  /* 0x0000002b03037c11 */ /* 0x000fe4000f8e18ff */
[----:B------:R-:W-:-:S04]  /*16d0*/  SHF.L.U32 R0, R0, 0x1f, RZ ;  /* 0x0000001f00007819 */ /* 0x000fc800000006ff */
[----:B------:R0:W1:Y:S01]  /*16e0*/  SYNCS.PHASECHK.TRANS64.TRYWAIT P1, [R3+URZ], R0 ;  /* 0x00000000030075a7 */ /* 0x000062000802017f */
[----:B------:R-:W-:Y:S05]  /*16f0*/  @!P0 BRA `(.L_x_17) ;  /* 0x0000000000048947 */ /* 0x000fea0003800000 */
[----:B------:R-:W-:Y:S01]  /*1700*/  BPT.TRAP 0x1 ;  /* 0x000000040000795c */ /* 0x000fe20000300000 */
.L_x_17:
[----:B------:R-:W-:-:S05]  /*1710*/  IMAD.U32 R4, RZ, RZ, UR47 ;  /* 0x0000002fff047e24 */ /* 0x000fca000f8e00ff */
[----:B------:R-:W-:Y:S01]  /*1720*/  ISETP.GE.AND P2, PT, R4, 0x1, PT ;  /* 0x000000010400780c */ /* 0x000fe20003f46270 */
[----:B-1----:R-:W-:-:S12]  /*1730*/  @P1 BRA `(.L_x_18) ;  /* 0x0000000000081947 */ /* 0x002fd80003800000 */
[----:B------:R-:W1:Y:S02]  /*1740*/  SYNCS.PHASECHK.TRANS64.TRYWAIT P1, [R3+URZ], R0 ;  /* 0x00000000030075a7 */ /* 0x000e64000802017f */
[----:B-1----:R-:W-:Y:S05]  /*1750*/  @!P1 BRA `(.L_x_19) ;  /* 0x000000a000609947 */ /* 0x002fea0003800000 */
.L_x_18:
[----:B------:R-:W-:Y:S05]  /*1760*/  WARPSYNC.ALL ;  /* 0x0000000000007948 */ /* 0x000fea0003800000 */
[----:B------:R-:W-:Y:S01]  /*1770*/  UIADD3 UR4, UR43, 0x100, URZ ;  /* 0x000001002b047890 */ /* 0x000fe2000fffe03f */
[----:B------:R-:W-:Y:S01]  /*1780*/  WARPGROUP.ARRIVE ;  /* 0x00000000000079c5 */ /* 0x000fe20000000000 */
[----:B------:R-:W-:Y:S02]  /*1790*/  UIADD3 UR5, UR43, 0x8100, URZ ;  /* 0x000081002b057890 */ /* 0x000fe4000fffe03f */
[----:B------:R-:W-:Y:S02]  /*17a0*/  USHF.R.U32.HI UR4, URZ, 0x4, UR4 ;  /* 0x000000043f047899 */ /* 0x000fe40008011604 */
[----:B------:R-:W-:-:S02]  /*17b0*/  USHF.R.U32.HI UR5, URZ, 0x4, UR5 ;  /* 0x000000043f057899 */ /* 0x000fc40008011605 */
[----:B------:R-:W-:Y:S02]  /*17c0*/  ULOP3.LUT UR4, UR4, 0x3fff, URZ, 0xc0, !UPT ;  /* 0x00003fff04047892 */ /* 0x000fe4000f8ec03f */
[----:B------:R-:W-:Y:S02]  /*17d0*/  ULOP3.LUT UR5, UR5, 0x3fff, URZ, 0xc0, !UPT ;  /* 0x00003fff05057892 */ /* 0x000fe4000f8ec03f */
[----:B------:R-:W-:Y:S02]  /*17e0*/  ULOP3.LUT UR4, UR4, 0x10000, URZ, 0xfc, !UPT ;  /* 0x0001000004047892 */ /* 0x000fe4000f8efc3f */
[----:B------:R-:W-:Y:S02]  /*17f0*/  ULOP3.LUT UR5, UR5, 0x10000, URZ, 0xfc, !UPT ;  /* 0x0001000005057892 */ /* 0x000fe4000f8efc3f */
[----:B------:R-:W-:Y:S02]  /*1800*/  ULEA UR7, UR44, UR4, 0xa ;  /* 0x000000042c077291 */ /* 0x000fe4000f8e503f */
[----:B------:R-:W-:Y:S01]  /*1810*/  ULEA UR6, UR44, UR5, 0xc ;  /* 0x000000052c067291 */ /* 0x000fe2000f8e603f */
[----:B------:R-:W-:Y:S01]  /*1820*/  UMOV UR9, 0x40000040 ;  /* 0x4000004000097882 */ /* 0x000fe20000000000 */
[----:B------:R-:W-:-:S03]  /*1830*/  UMOV UR11, 0x40000040 ;  /* 0x40000040000b7882 */ /* 0x000fc60000000000 */
[----:B------:R-:W-:Y:S02]  /*1840*/  UMOV UR8, UR7 ;  /* 0x0000000700087c82 */ /* 0x000fe40008000000 */
[----:B------:R-:W-:Y:S02]  /*1850*/  UMOV UR10, UR6 ;  /* 0x00000006000a7c82 */ /* 0x000fe40008000000 */
[----:B------:R-:W-:Y:S01]  /*1860*/  HGMMA.64x256x8.F32.TF32 R24, gdesc[UR8], RZ, !UPT, gsb0 ;  /* 0x07e00000081879f0 */ /* 0x000fe2000c0028ff */
[----:B------:R-:W-:Y:S02]  /*1870*/  UIADD3 UR8, UR7, 0x2, URZ ;  /* 0x0000000207087890 */ /* 0x000fe4000fffe03f */
[----:B------:R-:W-:Y:S01]  /*1880*/  UIADD3 UR10, UR6, 0x2, URZ ;  /* 0x00000002060a7890 */ /* 0x000fe2000fffe03f */
[----:B------:R-:W-:Y:S01]  /*1890*/  UMOV UR9, 0x40000040 ;  /* 0x4000004000097882 */ /* 0x000fe20000000000 */
[----:B------:R-:W-:Y:S01]  /*18a0*/  UMOV UR11, 0x40000040 ;  /* 0x40000040000b7882 */ /* 0x000fe20000000000 */
[----:B------:R-:W-:-:S02]  /*18b0*/  WARPGROUP.DEPBAR.LE gsb0, 0x0 ;  /* 0x00008000000079c5 */ /* 0x000fc40000010000 */
[----:B------:R-:W-:-:S15]  /*18c0*/  WARPGROUP.ARRIVE ;  /* 0x00000000000079c5 */ /* 0x000fde0000000000 */
[----:B------:R-:W-:-:S05]  /*18d0*/  NOP ;  /* 0x0000000000007918 */ /* 0x000fca0000000000 */
[----:B------:R-:W-:Y:S01]  /*18e0*/  HGMMA.64x256x8.F32.TF32 R24, gdesc[UR8], R24, gsb0 ;  /* 0x07e00000081879f0 */ /* 0x000fe20008002818 */
[----:B------:R-:W-:Y:S02]  /*18f0*/  UIADD3 UR8, UR7, 0x4, URZ ;  /* 0x0000000407087890 */ /* 0x000fe4000fffe03f */
[----:B------:R-:W-:Y:S01]  /*1900*/  UIADD3 UR10, UR6, 0x4, URZ ;  /* 0x00000004060a7890 */ /* 0x000fe2000fffe03f */
[----:B------:R-:W-:Y:S01]  /*1910*/  UMOV UR9, 0x40000040 ;  /* 0x4000004000097882 */ /* 0x000fe20000000000 */
[----:B------:R-:W-:Y:S01]  /*1920*/  UMOV UR11, 0x40000040 ;  /* 0x40000040000b7882 */ /* 0x000fe20000000000 */
[----:B------:R-:W-:Y:S02]  /*1930*/  WARPGROUP.DEPBAR.LE gsb0, 0x0 ;  /* 0x00008000000079c5 */ /* 0x000fe40000010000 */
        /* <DEDUP_REMOVED lines=42> */
[----:B------:R-:W-:Y:S03]  /*1be0*/  HGMMA.64x256x8.F32.TF32 R24, gdesc[UR8], R24, gsb0 ;  /* 0x07e00000081879f0 */ /* 0x000fe60008002818 */
[----:B------:R-:W-:Y:S02]  /*1bf0*/  WARPGROUP.DEPBAR.LE gsb0, 0x0 ;  /* 0x00008000000079c5 */ /* 0x000fe40000010000 */
[----:B------:R-:W-:Y:S05]  /*1c00*/  @!P2 BRA `(.L_x_20) ;  /* 0x0000000400a0a947 */ /* 0x000fea0003800000 */
[----:B------:R-:W-:Y:S01]  /*1c10*/  UIADD3 UR6, UR44, 0x1, URZ ;  /* 0x000000012c067890 */ /* 0x000fe2000fffe03f */
[----:B01----:R-:W-:-:S03]  /*1c20*/  IMAD.U32 R0, RZ, RZ, UR47 ;  /* 0x0000002fff007e24 */ /* 0x003fc6000f8e00ff */
[----:B------:R-:W-:-:S04]  /*1c30*/  UISETP.NE.AND UP0, UPT, UR6, 0x2, UPT ;  /* 0x000000020600788c */ /* 0x000fc8000bf05270 */
[----:B------:R-:W-:Y:S02]  /*1c40*/  USEL UR7, URZ, 0x1, UP0 ;  /* 0x000000013f077887 */ /* 0x000fe40008000000 */
[----:B------:R-:W-:Y:S02]  /*1c50*/  USEL UR6, UR6, URZ, UP0 ;  /* 0x0000003f06067287 */ /* 0x000fe40008000000 */
[----:B------:R-:W-:-:S06]  /*1c60*/  ULOP3.LUT UR7, UR48, UR7, URZ, 0x3c, !UPT ;  /* 0x0000000730077292 */ /* 0x000fcc000f8e3c3f */
[----:B------:R-:W-:Y:S01]  /*1c70*/  IMAD.U32 R5, RZ, RZ, UR7 ;  /* 0x00000007ff057e24 */ /* 0x000fe2000f8e00ff */
[----:B------:R-:W-:-:S06]  /*1c80*/  UMOV UR7, UR44 ;  /* 0x0000002c00077c82 */ /* 0x000fcc0008000000 */
.L_x_27:
[----:B01----:R-:W-:Y:S05]  /*1c90*/  @!P0 BRA `(.L_x_21) ;  /* 0x0000000000048947 */ /* 0x003fea0003800000 */
[----:B------:R-:W-:Y:S01]  /*1ca0*/  BPT.TRAP 0x1 ;  /* 0x000000040000795c */ /* 0x000fe20000300000 */
.L_x_21:
[----:B------:R-:W-:Y:S01]  /*1cb0*/  ULEA UR8, UR6, UR43, 0x3 ;  /* 0x0000002b06087291 */ /* 0x000fe2000f8e183f */
[----:B------:R-:W-:-:S08]  /*1cc0*/  SHF.L.U32 R3, R5, 0x1f, RZ ;  /* 0x0000001f05037819 */ /* 0x000fd000000006ff */
[----:B------:R0:W1:Y:S01]  /*1cd0*/  SYNCS.PHASECHK.TRANS64.TRYWAIT P1, [UR8], R3 ;  /* 0x00000003ff0075a7 */ /* 0x0000620008020148 */
[----:B------:R-:W-:Y:S05]  /*1ce0*/  @!P0 BRA `(.L_x_22) ;  /* 0x0000000000048947 */ /* 0x000fea0003800000 */
[----:B------:R-:W-:Y:S01]  /*1cf0*/  BPT.TRAP 0x1 ;  /* 0x000000040000795c */ /* 0x000fe20000300000 */
.L_x_22:
[----:B-1----:R-:W-:Y:S05]  /*1d00*/  @P1 BRA `(.L_x_23) ;  /* 0x0000000000081947 */ /* 0x002fea0003800000 */
[----:B------:R-:W1:Y:S02]  /*1d10*/  SYNCS.PHASECHK.TRANS64.TRYWAIT P1, [UR8], R3 ;  /* 0x00000003ff0075a7 */ /* 0x000e640008020148 */
[----:B-1----:R-:W-:Y:S05]  /*1d20*/  @!P1 BRA `(.L_x_24) ;  /* 0x0000009c00009947 */ /* 0x002fea0003800000 */
.L_x_23:
[----:B------:R-:W-:Y:S01]  /*1d30*/  ULEA UR13, UR6, UR4, 0xa ;  /* 0x00000004060d7291 */ /* 0x000fe2000f8e503f */
[----:B------:R-:W-:Y:S01]  /*1d40*/  WARPGROUP.ARRIVE ;  /* 0x00000000000079c5 */ /* 0x000fe20000000000 */
[----:B------:R-:W-:Y:S01]  /*1d50*/  ULEA UR12, UR6, UR5, 0xc ;  /* 0x00000005060c7291 */ /* 0x000fe2000f8e603f */
[----:B------:R-:W-:Y:S01]  /*1d60*/  UMOV UR9, 0x40000040 ;  /* 0x4000004000097882 */ /* 0x000fe20000000000 */
[----:B------:R-:W-:-:S03]  /*1d70*/  UMOV UR11, 0x40000040 ;  /* 0x40000040000b7882 */ /* 0x000fc60000000000 */
[----:B------:R-:W-:Y:S02]  /*1d80*/  UMOV UR8, UR13 ;  /* 0x0000000d00087c82 */ /* 0x000fe40008000000 */
[----:B------:R-:W-:Y:S02]  /*1d90*/  UMOV UR10, UR12 ;  /* 0x0000000c000a7c82 */ /* 0x000fe40008000000 */
[----:B------:R-:W-:Y:S01]  /*1da0*/  HGMMA.64x256x8.F32.TF32 R24, gdesc[UR8], R24, gsb0 ;  /* 0x07e00000081879f0 */ /* 0x000fe20008002818 */
        /* <DEDUP_REMOVED lines=58> */
[----:B------:R-:W-:Y:S01]  /*2150*/  BPT.TRAP 0x1 ;  /* 0x000000040000795c */ /* 0x000fe20000300000 */
.L_x_25:
[----:B------:R-:W-:Y:S02]  /*2160*/  UISETP.GT.U32.AND UP0, UPT, UR42, 0x1, UPT ;  /* 0x000000012a00788c */ /* 0x000fe4000bf04070 */
[----:B------:R-:W-:-:S04]  /*2170*/  ULEA UR8, UR7, UR43, 0x3 ;  /* 0x0000002b07087291 */ /* 0x000fc8000f8e183f */
[----:B------:R-:W-:Y:S01]  /*2180*/  UIADD3 UR8, UR8, 0x10, URZ ;  /* 0x0000001008087890 */ /* 0x000fe2000fffe03f */
[----:B------:R-:W-:-:S03]  /*2190*/  PLOP3.LUT P1, PT, PT, PT, UP0, 0x80, 0x0 ;  /* 0x000000000000781c */ /* 0x000fc60003f2f008 */
[----:B------:R-:W-:-:S09]  /*21a0*/  UPRMT UR8, URZ, 0x654, UR8 ;  /* 0x000006543f087896 */ /* 0x000fd20008000008 */
[----:B------:R-:W-:Y:S01]  /*21b0*/  SYNCS.ARRIVE.TRANS64.RED.A1T0 RZ, [UR8], RZ ;  /* 0x000000ffffff79a7 */ /* 0x000fe20008100408 */
[----:B------:R-:W-:Y:S05]  /*21c0*/  @P1 BRA `(.L_x_26) ;  /* 0x0000000000041947 */ /* 0x000fea0003800000 */
[----:B------:R-:W-:Y:S01]  /*21d0*/  BPT.TRAP 0x1 ;  /* 0x000000040000795c */ /* 0x000fe20000300000 */
.L_x_26:
[----:B------:R-:W-:Y:S01]  /*21e0*/  UIADD3 UR6, UR6, 0x1, URZ ;  /* 0x0000000106067890 */ /* 0x000fe2000fffe03f */
[C---:B------:R-:W-:Y:S01]  /*21f0*/  ISETP.GT.AND P1, PT, R0.reuse, 0x1, PT ;  /* 0x000000010000780c */ /* 0x040fe20003f24270 */
[----:B------:R-:W-:Y:S01]  /*2200*/  UIADD3 UR7, UR7, 0x1, URZ ;  /* 0x0000000107077890 */ /* 0x000fe2000fffe03f */
[----:B------:R-:W-:Y:S01]  /*2210*/  VIADD R0, R0, 0xffffffff ;  /* 0xffffffff00007836 */ /* 0x000fe20000000000 */
[----:B------:R-:W-:Y:S02]  /*2220*/  UISETP.NE.AND UP0, UPT, UR6, 0x2, UPT ;  /* 0x000000020600788c */ /* 0x000fe4000bf05270 */
[----:B------:R-:W-:Y:S02]  /*2230*/  UISETP.NE.AND UP1, UPT, UR7, 0x2, UPT ;  /* 0x000000020700788c */ /* 0x000fe4000bf25270 */
[----:B------:R-:W-:Y:S02]  /*2240*/  USEL UR8, URZ, 0x1, UP0 ;  /* 0x000000013f087887 */ /* 0x000fe40008000000 */
[----:B------:R-:W-:-:S02]  /*2250*/  USEL UR6, UR6, URZ, UP0 ;  /* 0x0000003f06067287 */ /* 0x000fc40008000000 */
[----:B------:R-:W-:Y:S02]  /*2260*/  USEL UR7, UR7, URZ, UP1 ;  /* 0x0000003f07077287 */ /* 0x000fe40008800000 */
[----:B------:R-:W-:Y:S01]  /*2270*/  LOP3.LUT R5, R5, UR8, RZ, 0x3c, !PT ;  /* 0x0000000805057c12 */ /* 0x000fe2000f8e3cff */
[----:B------:R-:W-:Y:S09]  /*2280*/  @P1 BRA `(.L_x_27) ;  /* 0xfffffff800801947 */ /* 0x000ff2000383ffff */
.L_x_20:
[----:B------:R-:W-:Y:S01]  /*2290*/  ULDC UR6, c[0x0][0x28c] ;  /* 0x0000a30000067ab9 */ /* 0x000fe20000000800 */
[----:B------:R2:W-:Y:S01]  /*22a0*/  SYNCS.ARRIVE.TRANS64.A1T0 RZ, [R156+UR46], RZ ;  /* 0x000000ff9cff79a7 */ /* 0x0005e2000810002e */
[----:B------:R-:W-:-:S06]  /*22b0*/  UISETP.GE.AND UP0, UPT, UR6, 0x1, UPT ;  /* 0x000000010600788c */ /* 0x000fcc000bf06270 */
[----:B------:R-:W-:-:S13]  /*22c0*/  PLOP3.LUT P1, PT, PT, PT, UP0, 0x80, 0x0 ;  /* 0x000000000000781c */ /* 0x000fda0003f2f008 */
[----:B--2---:R-:W-:Y:S05]  /*22d0*/  @!P1 BRA `(.L_x_28) ;  /* 0x0000000000309947 */ /* 0x004fea0003800000 */
[----:B------:R-:W-:Y:S05]  /*22e0*/  @!P0 BRA `(.L_x_29) ;  /* 0x0000000000048947 */ /* 0x000fea0003800000 */
[----:B------:R-:W-:Y:S01]  /*22f0*/  BPT.TRAP 0x1 ;  /* 0x000000040000795c */ /* 0x000fe20000300000 */
.L_x_29:
[----:B------:R-:W-:Y:S02]  /*2300*/  UIADD3 UR4, UR47, UR44, URZ ;  /* 0x0000002c2f047290 */ /* 0x000fe4000fffe03f */
[----:B------:R-:W-:Y:S02]  /*2310*/  UISETP.GT.U32.AND UP0, UPT, UR42, 0x1, UPT ;  /* 0x000000012a00788c */ /* 0x000fe4000bf04070 */
[----:B------:R-:W-:-:S04]  /*2320*/  USHF.L.U32 UR4, UR4, 0x3, URZ ;  /* 0x0000000304047899 */ /* 0x000fc8000800063f */
[----:B------:R-:W-:Y:S01]  /*2330*/  ULOP3.LUT UR4, UR4, 0x8, URZ, 0xc0, !UPT ;  /* 0x0000000804047892 */ /* 0x000fe2000f8ec03f */
[----:B------:R-:W-:-:S03]  /*2340*/  PLOP3.LUT P0, PT, PT, PT, UP0, 0x80, 0x0 ;  /* 0x000000000000781c */ /* 0x000fc60003f0f008 */
[----:B------:R-:W-:-:S04]  /*2350*/  UIADD3 UR4, UR43, 0x10, UR4 ;  /* 0x000000102b047890 */ /* 0x000fc8000fffe004 */
[----:B------:R-:W-:-:S09]  /*2360*/  UPRMT UR4, URZ, 0x654, UR4 ;  /* 0x000006543f047896 */ /* 0x000fd20008000004 */
[----:B------:R-:W-:Y:S01]  /*2370*/  SYNCS.ARRIVE.TRANS64.RED.A1T0 RZ, [UR4], RZ ;  /* 0x000000ffffff79a7 */ /* 0x000fe20008100404 */
[----:B------:R-:W-:Y:S05]  /*2380*/  @P0 BRA `(.L_x_28) ;  /* 0x0000000000040947 */ /* 0x000fea0003800000 */
[----:B------:R-:W-:Y:S01]  /*2390*/  BPT.TRAP 0x1 ;  /* 0x000000040000795c */ /* 0x000fe20000300000 */
.L_x_28:
[----:B01----:R-:W-:Y:S01]  /*23a0*/  SHF.L.U32 R0, R166, 0x1f, RZ ;  /* 0x0000001fa6007819 */ /* 0x003fe200000006ff */
[----:B------:R-:W-:Y:S01]  /*23b0*/  ULEA UR7, UR37, UR44, 0x1 ;  /* 0x0000002c25077291 */ /* 0x000fe2000f8e083f */
[----:B------:R-:W0:Y:S01]  /*23c0*/  LDC R7, c[0x0][0x288] ;  /* 0x0000a200ff077b82 */ /* 0x000e220000000800 */
[----:B------:R-:W-:Y:S01]  /*23d0*/  UIADD3 UR4, UR6, 0x7e, URZ ;  /* 0x0000007e06047890 */ /* 0x000fe2000fffe03f */
[----:B------:R-:W-:Y:S01]  /*23e0*/  IMAD.SHL.U32 R12, R154, 0x2, RZ ;  /* 0x000000029a0c7824 */ /* 0x000fe200078e00ff */
[----:B------:R-:W-:Y:S02]  /*23f0*/  USHF.R.U32.HI UR5, URZ, 0x1, UR7 ;  /* 0x000000013f057899 */ /* 0x000fe40008011607 */
[----:B------:R-:W-:Y:S02]  /*2400*/  UISETP.GT.U32.AND UP0, UPT, UR7, 0x1, UPT ;  /* 0x000000010700788c */ /* 0x000fe4000bf04070 */
[----:B------:R-:W-:Y:S01]  /*2410*/  ULOP3.LUT UR5, UR5, 0x1, URZ, 0xc0, !UPT ;  /* 0x0000000105057892 */ /* 0x000fe2000f8ec03f */
[----:B------:R-:W1:Y:S01]  /*2420*/  SYNCS.PHASECHK.TRANS64.TRYWAIT P0, [R155+UR45+0x10], R0 ;  /* 0x000010009b0075a7 */ /* 0x000e62000800016d */
[----:B------:R-:W-:Y:S01]  /*2430*/  UISETP.LT.U32.AND UP0, UPT, UR4, 0x7f, UP0 ;  /* 0x0000007f0400788c */ /* 0x000fe20008701070 */
[----:B------:R-:W-:Y:S01]  /*2440*/  SHF.R.S32.HI R13, RZ, 0x1f, R12 ;  /* 0x0000001fff0d7819 */ /* 0x000fe2000001140c */
[----:B------:R-:W-:-:S02]  /*2450*/  UISETP.NE.U32.AND UP1, UPT, UR5, 0x1, UPT ;  /* 0x000000010500788c */ /* 0x000fc4000bf25070 */
[----:B------:R-:W-:Y:S02]  /*2460*/  USEL UR5, URZ, 0x1, !UP0 ;  /* 0x000000013f057887 */ /* 0x000fe4000c000000 */
[----:B------:R-:W-:-:S04]  /*2470*/  UISETP.GT.U32.AND UP1, UPT, UR4, 0x7e, !UP1 ;  /* 0x0000007e0400788c */ /* 0x000fc8000cf24070 */
[----:B------:R-:W-:-:S04]  /*2480*/  USEL UR4, URZ, 0x1, !UP1 ;  /* 0x000000013f047887 */ /* 0x000fc8000c800000 */
[----:B------:R-:W-:Y:S01]  /*2490*/  ULOP3.LUT UR48, UR4, UR48, UR5, 0x96, !UPT ;  /* 0x0000003004307292 */ /* 0x000fe2000f8e9605 */
[----:B01----:R-:W-:Y:S11]  /*24a0*/  @!P0 BRA `(.L_x_30) ;  /* 0x0000009400388947 */ /* 0x003ff60003800000 */
.L_x_310:
[----:B------:R-:W-:Y:S01]  /*24b0*/  IMAD.SHL.U32 R6, R18, 0x40, RZ ;  /* 0x0000004012067824 */ /* 0x000fe200078e00ff */
[----:B------:R-:W-:Y:S01]  /*24c0*/  ULDC UR6, c[0x0][0x284] ;  /* 0x0000a10000067ab9 */ /* 0x000fe20000000800 */
[----:B------:R-:W-:Y:S01]  /*24d0*/  IMAD.SHL.U32 R14, R2, 0x100, RZ ;  /* 0x00000100020e7824 */ /* 0x000fe200078e00ff */
[----:B------:R-:W-:Y:S01]  /*24e0*/  SHF.R.S32.HI R161, RZ, 0x1f, R19 ;  /* 0x0000001fffa17819 */ /* 0x000fe20000011413 */
[----:B------:R-:W-:Y:S01]  /*24f0*/  ULDC.64 UR4, c[0x0][0x5d0] ;  /* 0x0001740000047ab9 */ /* 0x000fe20000000a00 */
[----:B------:R-:W-:Y:S01]  /*2500*/  ISETP.GE.AND P0, PT, R6, UR6, PT ;  /* 0x0000000606007c0c */ /* 0x000fe2000bf06270 */
[----:B------:R-:W-:Y:S01]  /*2510*/  IMAD.WIDE.U32 R2, R19, UR4, R12 ;  /* 0x0000000413027c25 */ /* 0x000fe2000f8e000c */
[----:B------:R-:W-:Y:S01]  /*2520*/  SHF.R.S32.HI R15, RZ, 0x1f, R14 ;  /* 0x0000001fff0f7819 */ /* 0x000fe2000001140e */
[----:B------:R-:W-:Y:S01]  /*2530*/  ULOP3.LUT UR44, UR44, 0x1, URZ, 0xc0, !UPT ;  /* 0x000000012c2c7892 */ /* 0x000fe2000f8ec03f */
[C---:B------:R-:W-:Y:S01]  /*2540*/  ISETP.GE.OR P0, PT, R14.reuse, R7, P0 ;  /* 0x000000070e00720c */ /* 0x040fe20000706670 */
[----:B0-----:R-:W-:Y:S01]  /*2550*/  IMAD R0, R161, UR4, RZ ;  /* 0x00000004a1007c24 */ /* 0x001fe2000f8e02ff */
[----:B------:R-:W-:-:S03]  /*2560*/  IADD3 R4, P1, R14, R2, RZ ;  /* 0x000000020e047210 */ /* 0x000fc60007f3e0ff */
[----:B------:R-:W-:-:S05]  /*2570*/  IMAD R5, R19, UR5, R0 ;  /* 0x0000000513057c24 */ /* 0x000fca000f8e0200 */
[----:B------:R-:W-:-:S03]  /*2580*/  IADD3.X R5, R15, R3, R5, P1, !PT ;  /* 0x000000030f057210 */ /* 0x000fc60000ffe405 */
[----:B------:R-:W-:Y:S05]  /*2590*/  @P0 BRA `(.L_x_31) ;  /* 0x0000007c000c0947 */ /* 0x000fea0003800000 */
[----:B------:R-:W0:Y:S01]  /*25a0*/  LDC.64 R10, c[0x0][0x5c8] ;  /* 0x00017200ff0a7b82 */ /* 0x000e220000000a00 */
[----:B-----5:R-:W-:Y:S01]  /*25b0*/  FSETP.NEU.AND P0, PT, R22, RZ, PT ;  /* 0x000000ff1600720b */ /* 0x020fe20003f0d000 */
[----:B------:R-:W-:Y:S01]  /*25c0*/  IMAD R3, R154, -0x2, R7 ;  /* 0xfffffffe9a037824 */ /* 0x000fe200078e0207 */
[----:B------:R-:W-:Y:S01]  /*25d0*/  BSSY B0, `(.L_x_31) ;  /* 0x00007bf000007945 */ /* 0x000fe20003800000 */
[----:B------:R-:W-:-:S04]  /*25e0*/  IMAD.WIDE R168, R18, 0x40, R152 ;  /* 0x0000004012a87825 */ /* 0x000fc800078e0298 */
[----:B------:R-:W-:Y:S02]  /*25f0*/  IMAD.IADD R0, R3, 0x1, -R14 ;  /* 0x0000000103007824 */ /* 0x000fe400078e0a0e */
[----:B------:R-:W-:-:S03]  /*2600*/  IMAD.IADD R2, R159, 0x1, -R6 ;  /* 0x000000019f027824 */ /* 0x000fc600078e0a06 */
[----:B------:R-:W-:-:S04]  /*2610*/  ISETP.GT.AND P2, PT, R0, RZ, PT ;  /* 0x000000ff0000720c */ /* 0x000fc80003f44270 */
[----:B------:R-:W-:Y:S01]  /*2620*/  ISETP.GT.AND P4, PT, R2, RZ, P2 ;  /* 0x000000ff0200720c */ /* 0x000fe20001784270 */
[-C--:B0-----:R-:W-:Y:S02]  /*2630*/  IMAD R3, R169, R10.reuse, RZ ;  /* 0x0000000aa9037224 */ /* 0x081fe400078e02ff */
[----:B------:R-:W-:-:S04]  /*2640*/  IMAD.WIDE.U32 R170, R168, R10, R4 ;  /* 0x0000000aa8aa7225 */ /* 0x000fc800078e0004 */
[----:B------:R-:W-:-:S04]  /*2650*/  IMAD R3, R168, R11, R3 ;  /* 0x0000000ba8037224 */ /* 0x000fc800078e0203 */
[----:B------:R-:W-:Y:S01]  /*2660*/  IMAD.IADD R175, R171, 0x1, R3 ;  /* 0x00000001abaf7824 */ /* 0x000fe200078e0203 */
[----:B------:R-:W-:Y:S06]  /*2670*/  @!P0 BRA `(.L_x_32) ;  /* 0x0000005400988947 */ /* 0x000fec0003800000 */
[----:B------:R-:W0:Y:S01]  /*2680*/  LDC.64 R20, c[0x0][0x5b8] ;  /* 0x00016e00ff147b82 */ /* 0x000e220000000a00 */
[----:B------:R-:W-:-:S07]  /*2690*/  ULDC.64 UR4, c[0x0][0x5c0] ;  /* 0x0001700000047ab9 */ /* 0x000fce0000000a00 */
[----:B------:R-:W1:Y:S08]  /*26a0*/  LDC.64 R172, c[0x0][0x5b0] ;  /* 0x00016c00ffac7b82 */ /* 0x000e700000000a00 */
[----:B------:R-:W2:Y:S01]  /*26b0*/  LDC.64 R8, c[0x0][0x5a8] ;  /* 0x00016a00ff087b82 */ /* 0x000ea20000000a00 */
[-C--:B0-----:R-:W-:Y:S02]  /*26c0*/  IMAD R6, R161, R20.reuse, RZ ;  /* 0x00000014a1067224 */ /* 0x081fe400078e02ff */
[----:B------:R-:W-:-:S04]  /*26d0*/  IMAD.WIDE.U32 R4, R19, R20, R12 ;  /* 0x0000001413047225 */ /* 0x000fc800078e000c */
[----:B------:R-:W-:Y:S01]  /*26e0*/  IMAD R167, R19, R21, R6 ;  /* 0x0000001513a77224 */ /* 0x000fe200078e0206 */
[----:B------:R-:W-:Y:S01]  /*26f0*/  IADD3 R160, P0, R14, R4, RZ ;  /* 0x000000040ea07210 */ /* 0x000fe20007f1e0ff */
[----:B-1----:R-:W-:-:S03]  /*2700*/  IMAD R3, R169, R172, RZ ;  /* 0x000000aca9037224 */ /* 0x002fc600078e02ff */
[----:B------:R-:W-:Y:S01]  /*2710*/  IADD3.X R161, R15, R5, R167, P0, !PT ;  /* 0x000000050fa17210 */ /* 0x000fe200007fe4a7 */
[C---:B------:R-:W-:Y:S02]  /*2720*/  IMAD R169, R168.reuse, R173, R3 ;  /* 0x000000ada8a97224 */ /* 0x040fe400078e0203 */
[----:B------:R-:W-:-:S04]  /*2730*/  IMAD.WIDE.U32 R4, R168, R172, R160 ;  /* 0x000000aca8047225 */ /* 0x000fc800078e00a0 */
[----:B------:R-:W-:Y:S01]  /*2740*/  IMAD.IADD R3, R5, 0x1, R169 ;  /* 0x0000000105037824 */ /* 0x000fe200078e02a9 */
[----:B--2---:R-:W-:-:S04]  /*2750*/  LEA R6, P0, R4, R8, 0x2 ;  /* 0x0000000804067211 */ /* 0x004fc800078010ff */
[----:B------:R-:W-:-:S05]  /*2760*/  LEA.HI.X R7, R4, R9, R3, 0x2, P0 ;  /* 0x0000000904077211 */ /* 0x000fca00000f1403 */
[----:B------:R0:W2:Y:S01]  /*2770*/  @P4 LDG.E.LTC128B R3, desc[UR50][R6.64] ;  /* 0x0000003206034981 */ /* 0x0000a2000c1e1920 */
[----:B------:R-:W-:Y:S01]  /*2780*/  IMAD.WIDE.U32 R4, R168, R172, R14 ;  /* 0x000000aca8047225 */ /* 0x000fe200078e000e */
[C---:B------:R-:W-:Y:S01]  /*2790*/  SHF.L.U64.HI R165, R172.reuse, 0x3, R173 ;  /* 0x00000003aca57819 */ /* 0x040fe200000102ad */
[----:B------:R-:W-:Y:S02]  /*27a0*/  BSSY B1, `(.L_x_33) ;  /* 0x0000014000017945 */ /* 0x000fe40003800000 */
[----:B------:R-:W-:Y:S01]  /*27b0*/  IMAD.SHL.U32 R164, R172, 0x8, RZ ;  /* 0x00000008aca47824 */ /* 0x000fe200078e00ff */
[----:B------:R-:W-:Y:S02]  /*27c0*/  IADD3 R162, P0, R12, R4, RZ ;  /* 0x000000040ca27210 */ /* 0x000fe40007f1e0ff */
[----:B------:R-:W-:Y:S01]  /*27d0*/  LEA R4, P1, R170, UR4, 0x2 ;  /* 0x00000004aa047c11 */ /* 0x000fe2000f8210ff */
[----:B------:R-:W-:Y:S01]  /*27e0*/  IMAD.WIDE.U32 R164, R168, R172, R164 ;  /* 0x000000aca8a47225 */ /* 0x000fe200078e00a4 */
[----:B------:R-:W-:-:S02]  /*27f0*/  IADD3.X R163, R13, R169, R5, P0, !PT ;  /* 0x000000a90da37210 */ /* 0x000fc400007fe405 */
[----:B------:R-:W-:Y:S02]  /*2800*/  LEA.HI.X R5, R170, UR5, R175, 0x2, P1 ;  /* 0x00000005aa057c11 */ /* 0x000fe400088f14af */
[----:B------:R-:W-:Y:S01]  /*2810*/  ISETP.GT.AND P0, PT, R0, 0x1, PT ;  /* 0x000000010000780c */ /* 0x000fe20003f04270 */
[----:B------:R-:W-:-:S03]  /*2820*/  IMAD.WIDE.U32 R162, R19, R20, R162 ;  /* 0x0000001413a27225 */ /* 0x000fc600078e00a2 */
[----:B------:R-:W-:Y:S01]  /*2830*/  ISETP.GT.AND P1, PT, R2, RZ, P0 ;  /* 0x000000ff0200720c */ /* 0x000fe20000724270 */
[----:B0-----:R-:W-:Y:S01]  /*2840*/  IMAD.IADD R7, R167, 0x1, R163 ;  /* 0x00000001a7077824 */ /* 0x001fe200078e02a3 */
[----:B------:R-:W-:-:S04]  /*2850*/  LEA R6, P3, R162, R8, 0x2 ;  /* 0x00000008a2067211 */ /* 0x000fc800078610ff */
[----:B------:R-:W-:Y:S02]  /*2860*/  LEA.HI.X R7, R162, R9, R7, 0x2, P3 ;  /* 0x00000009a2077211 */ /* 0x000fe400018f1407 */
[----:B--2---:R-:W-:-:S05]  /*2870*/  LOP3.LUT R21, R3, 0xffffe000, RZ, 0xc0, !PT ;  /* 0xffffe00003157812 */ /* 0x004fca00078ec0ff */
[----:B------:R-:W-:-:S04]  /*2880*/  FMUL R21, R21, R22 ;  /* 0x0000001615157220 */ /* 0x000fc80000400000 */
[----:B------:R-:W-:-:S05]  /*2890*/  FFMA R21, R24, R23, R21 ;  /* 0x0000001718157223 */ /* 0x000fca0000000015 */
[----:B------:R-:W-:-:S05]  /*28a0*/  F2FP.TF32.F32.PACK_B R21, R21 ;  /* 0x00000015ff15723e */ /* 0x000fca00024050ff */
[----:B------:R0:W-:Y:S01]  /*28b0*/  @P4 STG.E desc[UR50][R4.64], R21 ;  /* 0x0000001504004986 */ /* 0x0001e2000c101932 */
[----:B------:R-:W-:Y:S05]  /*28c0*/  @!P1 BRA `(.L_x_34) ;  /* 0x0000000000049947 */ /* 0x000fea0003800000 */
[----:B------:R1:W5:Y:S02]  /*28d0*/  LDG.E.LTC128B R3, desc[UR50][R6.64+0x4] ;  /* 0x0000043206037981 */ /* 0x000364000c1e1920 */
.L_x_34:
[----:B------:R-:W-:Y:S05]  /*28e0*/  BSYNC B1 ;  /* 0x0000000000017941 */ /* 0x000fea0003800000 */
.L_x_33:
[----:B0----5:R-:W-:Y:S01]  /*28f0*/  LOP3.LUT R21, R3, 0xffffe000, RZ, 0xc0, !PT ;  /* 0xffffe00003157812 */ /* 0x021fe200078ec0ff */
[----:B------:R-:W-:Y:S01]  /*2900*/  IMAD.IADD R169, R169, 0x1, R165 ;  /* 0x00000001a9a97824 */ /* 0x000fe200078e02a5 */
[----:B------:R-:W-:Y:S02]  /*2910*/  IADD3 R160, P3, R160, R164, RZ ;  /* 0x000000a4a0a07210 */ /* 0x000fe40007f7e0ff */
[----:B------:R-:W-:Y:S01]  /*2920*/  ISETP.GT.AND P2, PT, R2, 0x8, P2 ;  /* 0x000000080200780c */ /* 0x000fe20001744270 */
[----:B------:R-:W-:Y:S02]  /*2930*/  FMUL R18, R21, R22 ;  /* 0x0000001615127220 */ /* 0x000fe40000400000 */
[----:B------:R-:W-:Y:S01]  /*2940*/  IMAD.X R161, R169, 0x1, R161, P3 ;  /* 0x00000001a9a17824 */ /* 0x000fe200018e06a1 */
[----:B------:R-:W-:Y:S01]  /*2950*/  LEA R24, P3, R160, R8, 0x2 ;  /* 0x00000008a0187211 */ /* 0x000fe200078610ff */
[----:B------:R-:W-:Y:S01]  /*2960*/  FFMA R163, R25, R23, R18 ;  /* 0x0000001719a37223 */ /* 0x000fe20000000012 */
[----:B------:R-:W-:-:S02]  /*2970*/  IMAD.MOV.U32 R18, RZ, RZ, R3 ;  /* 0x000000ffff127224 */ /* 0x000fc400078e0003 */
[----:B------:R-:W-:Y:S02]  /*2980*/  LEA.HI.X R25, R160, R9, R161, 0x2, P3 ;  /* 0x00000009a0197211 */ /* 0x000fe400018f14a1 */
[----:B------:R-:W-:-:S05]  /*2990*/  F2FP.TF32.F32.PACK_B R163, R163 ;  /* 0x000000a3ffa3723e */ /* 0x000fca00024050ff */
[----:B------:R0:W-:Y:S04]  /*29a0*/  @P1 STG.E desc[UR50][R4.64+0x4], R163 ;  /* 0x000004a304001986 */ /* 0x0001e8000c101932 */
[----:B------:R-:W2:Y:S01]  /*29b0*/  @P2 LDG.E.LTC128B R18, desc[UR50][R24.64] ;  /* 0x0000003218122981 */ /* 0x000ea2000c1e1920 */
[----:B------:R-:W-:Y:S01]  /*29c0*/  IADD3 R12, P1, P3, R12, R164, R14 ;  /* 0x000000a40c0c7210 */ /* 0x000fe20007b3e00e */
[----:B------:R-:W-:Y:S01]  /*29d0*/  BSSY B1, `(.L_x_35) ;  /* 0x0000011000017945 */ /* 0x000fe20003800000 */
[C---:B------:R-:W-:Y:S02]  /*29e0*/  SHF.L.U64.HI R11, R10.reuse, 0x5, R11 ;  /* 0x000000050a0b7819 */ /* 0x040fe4000001020b */
[----:B------:R-:W-:Y:S02]  /*29f0*/  IADD3.X R13, R13, R169, R15, P1, P3 ;  /* 0x000000a90d0d7210 */ /* 0x000fe40000fe640f */
[----:B------:R-:W-:-:S02]  /*2a00*/  LEA R10, P1, R10, R4, 0x5 ;  /* 0x000000040a0a7211 */ /* 0x000fc400078228ff */
[----:B------:R-:W-:Y:S01]  /*2a10*/  ISETP.GT.AND P0, PT, R2, 0x8, P0 ;  /* 0x000000080200780c */ /* 0x000fe20000704270 */
[----:B------:R-:W-:-:S04]  /*2a20*/  IMAD.WIDE.U32 R20, R19, R20, R12 ;  /* 0x0000001413147225 */ /* 0x000fc800078e000c */
[----:B------:R-:W-:Y:S01]  /*2a30*/  IMAD.X R11, R11, 0x1, R5, P1 ;  /* 0x000000010b0b7824 */ /* 0x000fe200008e0605 */
[----:B------:R-:W-:Y:S02]  /*2a40*/  LEA R8, P3, R20, R8, 0x2 ;  /* 0x0000000814087211 */ /* 0x000fe400078610ff */
[----:B--2---:R-:W-:-:S05]  /*2a50*/  LOP3.LUT R3, R18, 0xffffe000, RZ, 0xc0, !PT ;  /* 0xffffe00012037812 */ /* 0x004fca00078ec0ff */
[----:B------:R-:W-:-:S04]  /*2a60*/  FMUL R3, R3, R22 ;  /* 0x0000001603037220 */ /* 0x000fc80000400000 */
[----:B------:R-:W-:Y:S01]  /*2a70*/  FFMA R13, R26, R23, R3 ;  /* 0x000000171a0d7223 */ /* 0x000fe20000000003 */
[----:B------:R-:W-:-:S04]  /*2a80*/  IMAD.IADD R3, R167, 0x1, R21 ;  /* 0x00000001a7037824 */ /* 0x000fc800078e0215 */
[----:B------:R-:W-:Y:S02]  /*2a90*/  F2FP.TF32.F32.PACK_B R13, R13 ;  /* 0x0000000dff0d723e */ /* 0x000fe400024050ff */
[----:B------:R-:W-:-:S03]  /*2aa0*/  LEA.HI.X R9, R20, R9, R3, 0x2, P3 ;  /* 0x0000000914097211 */ /* 0x000fc600018f1403 */
[----:B------:R0:W-:Y:S01]  /*2ab0*/  @P2 STG.E desc[UR50][R10.64], R13 ;  /* 0x0000000d0a002986 */ /* 0x0001e2000c101932 */
[----:B------:R-:W-:Y:S05]  /*2ac0*/  @!P0 BRA `(.L_x_36) ;  /* 0x0000000000048947 */ /* 0x000fea0003800000 */
[----:B------:R2:W5:Y:S02]  /*2ad0*/  LDG.E.LTC128B R18, desc[UR50][R8.64+0x4] ;  /* 0x0000043208127981 */ /* 0x000564000c1e1920 */
.L_x_36:
[----:B------:R-:W-:Y:S05]  /*2ae0*/  BSYNC B1 ;  /* 0x0000000000017941 */ /* 0x000fea0003800000 */
.L_x_35:
[----:B-----5:R-:W-:Y:S01]  /*2af0*/  LOP3.LUT R3, R18, 0xffffe000, RZ, 0xc0, !PT ;  /* 0xffffe00012037812 */ /* 0x020fe200078ec0ff */
[----:B------:R-:W-:Y:S01]  /*2b00*/  BSSY B1, `(.L_x_37) ;  /* 0x0000009000017945 */ /* 0x000fe20003800000 */
[----:B------:R-:W-:-:S03]  /*2b10*/  ISETP.GT.AND P1, PT, R0, 0x8, PT ;  /* 0x000000080000780c */ /* 0x000fc60003f24270 */
[----:B------:R-:W-:Y:S01]  /*2b20*/  FMUL R12, R3, R22 ;  /* 0x00000016030c7220 */ /* 0x000fe20000400000 */
[----:B------:R-:W-:-:S03]  /*2b30*/  ISETP.GT.AND P2, PT, R2, RZ, P1 ;  /* 0x000000ff0200720c */ /* 0x000fc60000f44270 */
[----:B------:R-:W-:-:S05]  /*2b40*/  FFMA R27, R27, R23, R12 ;  /* 0x000000171b1b7223 */ /* 0x000fca000000000c */
[----:B------:R-:W-:-:S05]  /*2b50*/  F2FP.TF32.F32.PACK_B R27, R27 ;  /* 0x0000001bff1b723e */ /* 0x000fca00024050ff */
[----:B------:R3:W-:Y:S01]  /*2b60*/  @P0 STG.E desc[UR50][R10.64+0x4], R27 ;  /* 0x0000041b0a000986 */ /* 0x0007e2000c101932 */
[----:B------:R-:W-:Y:S05]  /*2b70*/  @!P2 BRA `(.L_x_38) ;  /* 0x000000000004a947 */ /* 0x000fea0003800000 */
[----:B------:R4:W5:Y:S02]  /*2b80*/  LDG.E.LTC128B R18, desc[UR50][R6.64+0x20] ;  /* 0x0000203206127981 */ /* 0x000964000c1e1920 */
.L_x_38:
[----:B------:R-:W-:Y:S05]  /*2b90*/  BSYNC B1 ;  /* 0x0000000000017941 */ /* 0x000fea0003800000 */
.L_x_37:
        /* <DEDUP_REMOVED lines=10> */
.L_x_40:
[----:B------:R-:W-:Y:S05]  /*2c40*/  BSYNC B1 ;  /* 0x0000000000017941 */ /* 0x000fea0003800000 */
.L_x_39:
[----:B0----5:R-:W-:Y:S01]  /*2c50*/  LOP3.LUT R3, R18, 0xffffe000, RZ, 0xc0, !PT ;  /* 0xffffe00012037812 */ /* 0x021fe200078ec0ff */
[----:B------:R-:W-:Y:S01]  /*2c60*/  BSSY B1, `(.L_x_41) ;  /* 0x0000008000017945 */ /* 0x000fe20003800000 */
[----:B------:R-:W-:-:S03]  /*2c70*/  ISETP.GT.AND P1, PT, R2, 0x8, P1 ;  /* 0x000000080200780c */ /* 0x000fc60000f24270 */
[----:B------:R-:W-:-:S04]  /*2c80*/  FMUL R12, R3, R22 ;  /* 0x00000016030c7220 */ /* 0x000fc80000400000 */
[----:B------:R-:W-:-:S05]  /*2c90*/  FFMA R29, R29, R23, R12 ;  /* 0x000000171d1d7223 */ /* 0x000fca000000000c */
[----:B------:R-:W-:-:S05]  /*2ca0*/  F2FP.TF32.F32.PACK_B R29, R29 ;  /* 0x0000001dff1d723e */ /* 0x000fca00024050ff */
[----:B------:R0:W-:Y:S01]  /*2cb0*/  @P3 STG.E desc[UR50][R4.64+0x24], R29 ;  /* 0x0000241d04003986 */ /* 0x0001e2000c101932 */
[----:B------:R-:W-:Y:S05]  /*2cc0*/  @!P1 BRA `(.L_x_42) ;  /* 0x0000000000049947 */ /* 0x000fea0003800000 */
[----:B------:R0:W5:Y:S02]  /*2cd0*/  LDG.E.LTC128B R18, desc[UR50][R8.64+0x20] ;  /* 0x0000203208127981 */ /* 0x000164000c1e1920 */
.L_x_42:
[----:B------:R-:W-:Y:S05]  /*2ce0*/  BSYNC B1 ;  /* 0x0000000000017941 */ /* 0x000fea0003800000 */
.L_x_41:
[----:B-----5:R-:W-:Y:S01]  /*2cf0*/  LOP3.LUT R3, R18, 0xffffe000, RZ, 0xc0, !PT ;  /* 0xffffe00012037812 */ /* 0x020fe200078ec0ff */
        /* <DEDUP_REMOVED lines=8> */
.L_x_44:
[----:B------:R-:W-:Y:S05]  /*2d80*/  BSYNC B1 ;  /* 0x0000000000017941 */ /* 0x000fea0003800000 */
.L_x_43:
[----:B0----5:R-:W-:Y:S01]  /*2d90*/  LOP3.LUT R3, R18, 0xffffe000, RZ, 0xc0, !PT ;  /* 0xffffe00012037812 */ /* 0x021fe200078ec0ff */
        /* <DEDUP_REMOVED lines=9> */
.L_x_46:
[----:B------:R-:W-:Y:S05]  /*2e30*/  BSYNC B1 ;  /* 0x0000000000017941 */ /* 0x000fea0003800000 */
.L_x_45:
        /* <DEDUP_REMOVED lines=10> */
.L_x_48:
[----:B------:R-:W-:Y:S05]  /*2ee0*/  BSYNC B1 ;  /* 0x0000000000017941 */ /* 0x000fea0003800000 */
.L_x_47:
        /* <DEDUP_REMOVED lines=9> */
.L_x_50:
[----:B------:R-:W-:Y:S05]  /*2f80*/  BSYNC B1 ;  /* 0x0000000000017941 */ /* 0x000fea0003800000 */
.L_x_49:
        /* <DEDUP_REMOVED lines=9> */
.L_x_52:
[----:B------:R-:W-:Y:S05]  /*3020*/  BSYNC B1 ;  /* 0x0000000000017941 */ /* 0x000fea0003800000 */
.L_x_51:
        /* <DEDUP_REMOVED lines=10> */
.L_x_54:
[----:B------:R-:W-:Y:S05]  /*30d0*/  BSYNC B1 ;  /* 0x0000000000017941 */ /* 0x000fea0003800000 */
.L_x_53:
        /* <DEDUP_REMOVED lines=10> */
.L_x_56:
[----:B------:R-:W-:Y:S05]  /*3180*/  BSYNC B1 ;  /* 0x0000000000017941 */ /* 0x000fea0003800000 */
.L_x_55:
        /* <DEDUP_REMOVED lines=9> */
.L_x_58:
[----:B------:R-:W-:Y:S05]  /*3220*/  BSYNC B1 ;  /* 0x0000000000017941 */ /* 0x000fea0003800000 */
.L_x_57:
        /* <DEDUP_REMOVED lines=9> */
.L_x_60:
[----:B------:R-:W-:Y:S05]  /*32c0*/  BSYNC B1 ;  /* 0x0000000000017941 */ /* 0x000fea0003800000 */
.L_x_59:
        /* <DEDUP_REMOVED lines=10> */
.L_x_62:
[----:B------:R-:W-:Y:S05]  /*3370*/  BSYNC B1 ;  /* 0x0000000000017941 */ /* 0x000fea0003800000 */
.L_x_61:
        /* <DEDUP_REMOVED lines=10> */
.L_x_64:
[----:B------:R-:W-:Y:S05]  /*3420*/  BSYNC B1 ;  /* 0x0000000000017941 */ /* 0x000fea0003800000 */
.L_x_63:
        /* <DEDUP_REMOVED lines=9> */
.L_x_66:
[----:B------:R-:W-:Y:S05]  /*34c0*/  BSYNC B1 ;  /* 0x0000000000017941 */ /* 0x000fea0003800000 */
.L_x_65:
        /* <DEDUP_REMOVED lines=9> */
.L_x_68:
[----:B------:R-:W-:Y:S05]  /*3560*/  BSYNC B1 ;  /* 0x0000000000017941 */ /* 0x000fea0003800000 */
.L_x_67:
        /* <DEDUP_REMOVED lines=10> */
.L_x_70:
[----:B------:R-:W-:Y:S05]  /*3610*/  BSYNC B1 ;  /* 0x0000000000017941 */ /* 0x000fea0003800000 */
.L_x_69:
        /* <DEDUP_REMOVED lines=10> */
.L_x_72:
[----:B------:R-:W-:Y:S05]  /*36c0*/  BSYNC B1 ;  /* 0x0000000000017941 */ /* 0x000fea0003800000 */
.L_x_71:
        /* <DEDUP_REMOVED lines=9> */
.L_x_74:
[----:B------:R-:W-:Y:S05]  /*3760*/  BSYNC B1 ;  /* 0x0000000000017941 */ /* 0x000fea0003800000 */
.L_x_73:
        /* <DEDUP_REMOVED lines=9> */
.L_x_76:
[----:B------:R-:W-:Y:S05]  /*3800*/  BSYNC B1 ;  /* 0x0000000000017941 */ /* 0x000fea0003800000 */
.L_x_75:
        /* <DEDUP_REMOVED lines=10> */
.L_x_78:
[----:B------:R-:W-:Y:S05]  /*38b0*/  BSYNC B1 ;  /* 0x0000000000017941 */ /* 0x000fea0003800000 */
.L_x_77:
        /* <DEDUP_REMOVED lines=10> */
.L_x_80:
[----:B------:R-:W-:Y:S05]  /*3960*/  BSYNC B1 ;  /* 0x0000000000017941 */ /* 0x000fea0003800000 */
.L_x_79:
        /* <DEDUP_REMOVED lines=9> */
.L_x_82:
[----:B------:R-:W-:Y:S05]  /*3a00*/  BSYNC B1 ;  /* 0x0000000000017941 */ /* 0x000fea0003800000 */
.L_x_81:
        /* <DEDUP_REMOVED lines=9> */
.L_x_84:
[----:B------:R-:W-:Y:S05]  /*3aa0*/  BSYNC B1 ;  /* 0x0000000000017941 */ /* 0x000fea0003800000 */
.L_x_83:
        /* <DEDUP_REMOVED lines=10> */
.L_x_86:
[----:B------:R-:W-:Y:S05]  /*3b50*/  BSYNC B1 ;  /* 0x0000000000017941 */ /* 0x000fea0003800000 */
.L_x_85:
        /* <DEDUP_REMOVED lines=10> */
.L_x_88:
[----:B------:R-:W-:Y:S05]  /*3c00*/  BSYNC B1 ;  /* 0x0000000000017941 */ /* 0x000fea0003800000 */
.L_x_87:
        /* <DEDUP_REMOVED lines=9> */
.L_x_90:
[----:B------:R-:W-:Y:S05]  /*3ca0*/  BSYNC B1 ;  /* 0x0000000000017941 */ /* 0x000fea0003800000 */
.L_x_89:
        /* <DEDUP_REMOVED lines=9> */
.L_x_92:
[----:B------:R-:W-:Y:S05]  /*3d40*/  BSYNC B1 ;  /* 0x0000000000017941 */ /* 0x000fea0003800000 */
.L_x_91:
        /* <DEDUP_REMOVED lines=10> */
.L_x_94:
[----:B------:R-:W-:Y:S05]  /*3df0*/  BSYNC B1 ;  /* 0x0000000000017941 */ /* 0x000fea0003800000 */
.L_x_93:
        /* <DEDUP_REMOVED lines=10> */
.L_x_96:
[----:B------:R-:W-:Y:S05]  /*3ea0*/  BSYNC B1 ;  /* 0x0000000000017941 */ /* 0x000fea0003800000 */
.L_x_95:
        /* <DEDUP_REMOVED lines=9> */
.L_x_98:
[----:B------:R-:W-:Y:S05]  /*3f40*/  BSYNC B1 ;  /* 0x0000000000017941 */ /* 0x000fea0003800000 */
.L_x_97:
        /* <DEDUP_REMOVED lines=9> */
.L_x_100:
[----:B------:R-:W-:Y:S05]  /*3fe0*/  BSYNC B1 ;  /* 0x0000000000017941 */ /* 0x000fea0003800000 */
.L_x_99:
        /* <DEDUP_REMOVED lines=10> */
.L_x_102:
[----:B------:R-:W-:Y:S05]  /*4090*/  BSYNC B1 ;  /* 0x0000000000017941 */ /* 0x000fea0003800000 */
.L_x_101:
        /* <DEDUP_REMOVED lines=10> */
.L_x_104:
[----:B------:R-:W-:Y:S05]  /*4140*/  BSYNC B1 ;  /* 0x0000000000017941 */ /* 0x000fea0003800000 */
.L_x_103:
        /* <DEDUP_REMOVED lines=9> */
.L_x_106:
[----:B------:R-:W-:Y:S05]  /*41e0*/  BSYNC B1 ;  /* 0x0000000000017941 */ /* 0x000fea0003800000 */
.L_x_105:
        /* <DEDUP_REMOVED lines=9> */
.L_x_108:
[----:B------:R-:W-:Y:S05]  /*4280*/  BSYNC B1 ;  /* 0x0000000000017941 */ /* 0x000fea0003800000 */
.L_x_107:
        /* <DEDUP_REMOVED lines=10> */
.L_x_110:
[----:B------:R-:W-:Y:S05]  /*4330*/  BSYNC B1 ;  /* 0x0000000000017941 */ /* 0x000fea0003800000 */
.L_x_109:
        /* <DEDUP_REMOVED lines=10> */
.L_x_112:
[----:B------:R-:W-:Y:S05]  /*43e0*/  BSYNC B1 ;  /* 0x0000000000017941 */ /* 0x000fea0003800000 */
.L_x_111:
        /* <DEDUP_REMOVED lines=9> */
.L_x_114:
[----:B------:R-:W-:Y:S05]  /*4480*/  BSYNC B1 ;  /* 0x0000000000017941 */ /* 0x000fea0003800000 */
.L_x_113:
        /* <DEDUP_REMOVED lines=9> */
.L_x_116:
[----:B------:R-:W-:Y:S05]  /*4520*/  BSYNC B1 ;  /* 0x0000000000017941 */ /* 0x000fea0003800000 */
.L_x_115:
        /* <DEDUP_REMOVED lines=10> */
.L_x_118:
[----:B------:R-:W-:Y:S05]  /*45d0*/  BSYNC B1 ;  /* 0x0000000000017941 */ /* 0x000fea0003800000 */
.L_x_117:
        /* <DEDUP_REMOVED lines=10> */
.L_x_120:
[----:B------:R-:W-:Y:S05]  /*4680*/  BSYNC B1 ;  /* 0x0000000000017941 */ /* 0x000fea0003800000 */
.L_x_119:
        /* <DEDUP_REMOVED lines=9> */
.L_x_122:
[----:B------:R-:W-:Y:S05]  /*4720*/  BSYNC B1 ;  /* 0x0000000000017941 */ /* 0x000fea0003800000 */
.L_x_121:
        /* <DEDUP_REMOVED lines=9> */
.L_x_124:
[----:B------:R-:W-:Y:S05]  /*47c0*/  BSYNC B1 ;  /* 0x0000000000017941 */ /* 0x000fea0003800000 */
.L_x_123:
        /* <DEDUP_REMOVED lines=10> */
.L_x_126:
[----:B------:R-:W-:Y:S05]  /*4870*/  BSYNC B1 ;  /* 0x0000000000017941 */ /* 0x000fea0003800000 */
.L_x_125:
        /* <DEDUP_REMOVED lines=10> */
.L_x_128:
[----:B------:R-:W-:Y:S05]  /*4920*/  BSYNC B1 ;  /* 0x0000000000017941 */ /* 0x000fea0003800000 */
.L_x_127:
        /* <DEDUP_REMOVED lines=9> */
.L_x_130:
[----:B------:R-:W-:Y:S05]  /*49c0*/  BSYNC B1 ;  /* 0x0000000000017941 */ /* 0x000fea0003800000 */
.L_x_129:
        /* <DEDUP_REMOVED lines=9> */
.L_x_132:
[----:B------:R-:W-:Y:S05]  /*4a60*/  BSYNC B1 ;  /* 0x0000000000017941 */ /* 0x000fea0003800000 */
.L_x_131:
        /* <DEDUP_REMOVED lines=10> */
.L_x_134:
[----:B------:R-:W-:Y:S05]  /*4b10*/  BSYNC B1 ;  /* 0x0000000000017941 */ /* 0x000fea0003800000 */
.L_x_133:
        /* <DEDUP_REMOVED lines=10> */
.L_x_136:
[----:B------:R-:W-:Y:S05]  /*4bc0*/  BSYNC B1 ;  /* 0x0000000000017941 */ /* 0x000fea0003800000 */
.L_x_135:
        /* <DEDUP_REMOVED lines=9> */
.L_x_138:
[----:B------:R-:W-:Y:S05]  /*4c60*/  BSYNC B1 ;  /* 0x0000000000017941 */ /* 0x000fea0003800000 */
.L_x_137:
        /* <DEDUP_REMOVED lines=9> */
.L_x_140:
[----:B------:R-:W-:Y:S05]  /*4d00*/  BSYNC B1 ;  /* 0x0000000000017941 */ /* 0x000fea0003800000 */
.L_x_139:
        /* <DEDUP_REMOVED lines=10> */
.L_x_142:
[----:B------:R-:W-:Y:S05]  /*4db0*/  BSYNC B1 ;  /* 0x0000000000017941 */ /* 0x000fea0003800000 */
.L_x_141:
        /* <DEDUP_REMOVED lines=10> */
.L_x_144:
[----:B------:R-:W-:Y:S05]  /*4e60*/  BSYNC B1 ;  /* 0x0000000000017941 */ /* 0x000fea0003800000 */
.L_x_143:
        /* <DEDUP_REMOVED lines=9> */
.L_x_146:
[----:B------:R-:W-:Y:S05]  /*4f00*/  BSYNC B1 ;  /* 0x0000000000017941 */ /* 0x000fea0003800000 */
.L_x_145:
        /* <DEDUP_REMOVED lines=9> */
.L_x_148:
[----:B------:R-:W-:Y:S05]  /*4fa0*/  BSYNC B1 ;  /* 0x0000000000017941 */ /* 0x000fea0003800000 */
.L_x_147:
        /* <DEDUP_REMOVED lines=10> */
.L_x_150:
[----:B------:R-:W-:Y:S05]  /*5050*/  BSYNC B1 ;  /* 0x0000000000017941 */ /* 0x000fea0003800000 */
.L_x_149:
        /* <DEDUP_REMOVED lines=10> */
.L_x_152:
[----:B------:R-:W-:Y:S05]  /*5100*/  BSYNC B1 ;  /* 0x0000000000017941 */ /* 0x000fea0003800000 */
.L_x_151:
        /* <DEDUP_REMOVED lines=9> */
.L_x_154:
[----:B------:R-:W-:Y:S05]  /*51a0*/  BSYNC B1 ;  /* 0x0000000000017941 */ /* 0x000fea0003800000 */
.L_x_153:
        /* <DEDUP_REMOVED lines=9> */
.L_x_156:
[----:B------:R-:W-:Y:S05]  /*5240*/  BSYNC B1 ;  /* 0x0000000000017941 */ /* 0x000fea0003800000 */
.L_x_155:
        /* <DEDUP_REMOVED lines=10> */
.L_x_158:
[----:B------:R-:W-:Y:S05]  /*52f0*/  BSYNC B1 ;  /* 0x0000000000017941 */ /* 0x000fea0003800000 */
.L_x_157:
        /* <DEDUP_REMOVED lines=10> */
.L_x_160:
[----:B------:R-:W-:Y:S05]  /*53a0*/  BSYNC B1 ;  /* 0x0000000000017941 */ /* 0x000fea0003800000 */
.L_x_159:
        /* <DEDUP_REMOVED lines=9> */
.L_x_162:
[----:B------:R-:W-:Y:S05]  /*5440*/  BSYNC B1 ;  /* 0x0000000000017941 */ /* 0x000fea0003800000 */
.L_x_161:
        /* <DEDUP_REMOVED lines=9> */
.L_x_164:
[----:B------:R-:W-:Y:S05]  /*54e0*/  BSYNC B1 ;  /* 0x0000000000017941 */ /* 0x000fea0003800000 */
.L_x_163:
        /* <DEDUP_REMOVED lines=10> */
.L_x_166:
[----:B------:R-:W-:Y:S05]  /*5590*/  BSYNC B1 ;  /* 0x0000000000017941 */ /* 0x000fea0003800000 */
.L_x_165:
        /* <DEDUP_REMOVED lines=10> */
.L_x_168:
[----:B------:R-:W-:Y:S05]  /*5640*/  BSYNC B1 ;  /* 0x0000000000017941 */ /* 0x000fea0003800000 */
.L_x_167:
        /* <DEDUP_REMOVED lines=9> */
.L_x_170:
[----:B------:R-:W-:Y:S05]  /*56e0*/  BSYNC B1 ;  /* 0x0000000000017941 */ /* 0x000fea0003800000 */
.L_x_169:
        /* <DEDUP_REMOVED lines=9> */
.L_x_172:
[----:B------:R-:W-:Y:S05]  /*5780*/  BSYNC B1 ;  /* 0x0000000000017941 */ /* 0x000fea0003800000 */
.L_x_171:
        /* <DEDUP_REMOVED lines=10> */
.L_x_174:
[----:B------:R-:W-:Y:S05]  /*5830*/  BSYNC B1 ;  /* 0x0000000000017941 */ /* 0x000fea0003800000 */
.L_x_173:
        /* <DEDUP_REMOVED lines=10> */
.L_x_176:
[----:B------:R-:W-:Y:S05]  /*58e0*/  BSYNC B1 ;  /* 0x0000000000017941 */ /* 0x000fea0003800000 */
.L_x_175:
        /* <DEDUP_REMOVED lines=9> */
.L_x_178:
[----:B------:R-:W-:Y:S05]  /*5980*/  BSYNC B1 ;  /* 0x0000000000017941 */ /* 0x000fea0003800000 */
.L_x_177:
        /* <DEDUP_REMOVED lines=9> */
.L_x_180:
[----:B------:R-:W-:Y:S05]  /*5a20*/  BSYNC B1 ;  /* 0x0000000000017941 */ /* 0x000fea0003800000 */
.L_x_179:
        /* <DEDUP_REMOVED lines=10> */
.L_x_182:
[----:B------:R-:W-:Y:S05]  /*5ad0*/  BSYNC B1 ;  /* 0x0000000000017941 */ /* 0x000fea0003800000 */
.L_x_181:
        /* <DEDUP_REMOVED lines=10> */
.L_x_184:
[----:B------:R-:W-:Y:S05]  /*5b80*/  BSYNC B1 ;  /* 0x0000000000017941 */ /* 0x000fea0003800000 */
.L_x_183:
        /* <DEDUP_REMOVED lines=9> */
.L_x_186:
[----:B------:R-:W-:Y:S05]  /*5c20*/  BSYNC B1 ;  /* 0x0000000000017941 */ /* 0x000fea0003800000 */
.L_x_185:
        /* <DEDUP_REMOVED lines=9> */
.L_x_188:
[----:B------:R-:W-:Y:S05]  /*5cc0*/  BSYNC B1 ;  /* 0x0000000000017941 */ /* 0x000fea0003800000 */
.L_x_187:
        /* <DEDUP_REMOVED lines=10> */
.L_x_190:
[----:B------:R-:W-:Y:S05]  /*5d70*/  BSYNC B1 ;  /* 0x0000000000017941 */ /* 0x000fea0003800000 */
.L_x_189:
        /* <DEDUP_REMOVED lines=10> */
.L_x_192:
[----:B------:R-:W-:Y:S05]  /*5e20*/  BSYNC B1 ;  /* 0x0000000000017941 */ /* 0x000fea0003800000 */
.L_x_191:
        /* <DEDUP_REMOVED lines=9> */
.L_x_194:
[----:B------:R-:W-:Y:S05]  /*5ec0*/  BSYNC B1 ;  /* 0x0000000000017941 */ /* 0x000fea0003800000 */
.L_x_193:
        /* <DEDUP_REMOVED lines=9> */
.L_x_196:
[----:B------:R-:W-:Y:S05]  /*5f60*/  BSYNC B1 ;  /* 0x0000000000017941 */ /* 0x000fea0003800000 */
.L_x_195:
        /* <DEDUP_REMOVED lines=10> */
.L_x_198:
[----:B------:R-:W-:Y:S05]  /*6010*/  BSYNC B1 ;  /* 0x0000000000017941 */ /* 0x000fea0003800000 */
.L_x_197:
        /* <DEDUP_REMOVED lines=10> */
.L_x_200:
[----:B------:R-:W-:Y:S05]  /*60c0*/  BSYNC B1 ;  /* 0x0000000000017941 */ /* 0x000fea0003800000 */
.L_x_199:
        /* <DEDUP_REMOVED lines=9> */
.L_x_202:
[----:B------:R-:W-:Y:S05]  /*6160*/  BSYNC B1 ;  /* 0x0000000000017941 */ /* 0x000fea0003800000 */
.L_x_201:
        /* <DEDUP_REMOVED lines=9> */
.L_x_204:
[----:B------:R-:W-:Y:S05]  /*6200*/  BSYNC B1 ;  /* 0x0000000000017941 */ /* 0x000fea0003800000 */
.L_x_203:
        /* <DEDUP_REMOVED lines=10> */
.L_x_206:
[----:B------:R-:W-:Y:S05]  /*62b0*/  BSYNC B1 ;  /* 0x0000000000017941 */ /* 0x000fea0003800000 */
.L_x_205:
        /* <DEDUP_REMOVED lines=10> */
.L_x_208:
[----:B------:R-:W-:Y:S05]  /*6360*/  BSYNC B1 ;  /* 0x0000000000017941 */ /* 0x000fea0003800000 */
.L_x_207:
        /* <DEDUP_REMOVED lines=9> */
.L_x_210:
[----:B------:R-:W-:Y:S05]  /*6400*/  BSYNC B1 ;  /* 0x0000000000017941 */ /* 0x000fea0003800000 */
.L_x_209:
        /* <DEDUP_REMOVED lines=9> */
.L_x_212:
[----:B------:R-:W-:Y:S05]  /*64a0*/  BSYNC B1 ;  /* 0x0000000000017941 */ /* 0x000fea0003800000 */
.L_x_211:
        /* <DEDUP_REMOVED lines=10> */
.L_x_214:
[----:B------:R-:W-:Y:S05]  /*6550*/  BSYNC B1 ;  /* 0x0000000000017941 */ /* 0x000fea0003800000 */
.L_x_213:
        /* <DEDUP_REMOVED lines=10> */
.L_x_216:
[----:B------:R-:W-:Y:S05]  /*6600*/  BSYNC B1 ;  /* 0x0000000000017941 */ /* 0x000fea0003800000 */
.L_x_215:
        /* <DEDUP_REMOVED lines=9> */
.L_x_218:
[----:B------:R-:W-:Y:S05]  /*66a0*/  BSYNC B1 ;  /* 0x0000000000017941 */ /* 0x000fea0003800000 */
.L_x_217:
        /* <DEDUP_REMOVED lines=9> */
.L_x_220:
[----:B------:R-:W-:Y:S05]  /*6740*/  BSYNC B1 ;  /* 0x0000000000017941 */ /* 0x000fea0003800000 */
.L_x_219:
        /* <DEDUP_REMOVED lines=10> */
.L_x_222:
[----:B------:R-:W-:Y:S05]  /*67f0*/  BSYNC B1 ;  /* 0x0000000000017941 */ /* 0x000fea0003800000 */
.L_x_221:
        /* <DEDUP_REMOVED lines=10> */
.L_x_224:
[----:B------:R-:W-:Y:S05]  /*68a0*/  BSYNC B1 ;  /* 0x0000000000017941 */ /* 0x000fea0003800000 */
.L_x_223:
        /* <DEDUP_REMOVED lines=9> */
.L_x_226:
[----:B------:R-:W-:Y:S05]  /*6940*/  BSYNC B1 ;  /* 0x0000000000017941 */ /* 0x000fea0003800000 */
.L_x_225:
        /* <DEDUP_REMOVED lines=9> */
.L_x_228:
[----:B------:R-:W-:Y:S05]  /*69e0*/  BSYNC B1 ;  /* 0x0000000000017941 */ /* 0x000fea0003800000 */
.L_x_227:
        /* <DEDUP_REMOVED lines=10> */
.L_x_230:
[----:B------:R-:W-:Y:S05]  /*6a90*/  BSYNC B1 ;  /* 0x0000000000017941 */ /* 0x000fea0003800000 */
.L_x_229:
        /* <DEDUP_REMOVED lines=10> */
.L_x_232:
[----:B------:R-:W-:Y:S05]  /*6b40*/  BSYNC B1 ;  /* 0x0000000000017941 */ /* 0x000fea0003800000 */
.L_x_231:
        /* <DEDUP_REMOVED lines=9> */
.L_x_234:
[----:B------:R-:W-:Y:S05]  /*6be0*/  BSYNC B1 ;  /* 0x0000000000017941 */ /* 0x000fea0003800000 */
.L_x_233:
        /* <DEDUP_REMOVED lines=9> */
.L_x_236:
[----:B------:R-:W-:Y:S05]  /*6c80*/  BSYNC B1 ;  /* 0x0000000000017941 */ /* 0x000fea0003800000 */
.L_x_235:
        /* <DEDUP_REMOVED lines=10> */
.L_x_238:
[----:B------:R-:W-:Y:S05]  /*6d30*/  BSYNC B1 ;  /* 0x0000000000017941 */ /* 0x000fea0003800000 */
.L_x_237:
        /* <DEDUP_REMOVED lines=10> */
.L_x_240:
[----:B------:R-:W-:Y:S05]  /*6de0*/  BSYNC B1 ;  /* 0x0000000000017941 */ /* 0x000fea0003800000 */
.L_x_239:
        /* <DEDUP_REMOVED lines=9> */
.L_x_242:
[----:B------:R-:W-:Y:S05]  /*6e80*/  BSYNC B1 ;  /* 0x0000000000017941 */ /* 0x000fea0003800000 */
.L_x_241:
        /* <DEDUP_REMOVED lines=9> */
.L_x_244:
[----:B------:R-:W-:Y:S05]  /*6f20*/  BSYNC B1 ;  /* 0x0000000000017941 */ /* 0x000fea0003800000 */
.L_x_243:
        /* <DEDUP_REMOVED lines=10> */
.L_x_246:
[----:B------:R-:W-:Y:S05]  /*6fd0*/  BSYNC B1 ;  /* 0x0000000000017941 */ /* 0x000fea0003800000 */
.L_x_245:
        /* <DEDUP_REMOVED lines=10> */
.L_x_248:
[----:B------:R-:W-:Y:S05]  /*7080*/  BSYNC B1 ;  /* 0x0000000000017941 */ /* 0x000fea0003800000 */
.L_x_247:
        /* <DEDUP_REMOVED lines=9> */
.L_x_250:
[----:B------:R-:W-:Y:S05]  /*7120*/  BSYNC B1 ;  /* 0x0000000000017941 */ /* 0x000fea0003800000 */
.L_x_249:
        /* <DEDUP_REMOVED lines=9> */
.L_x_252:
[----:B------:R-:W-:Y:S05]  /*71c0*/  BSYNC B1 ;  /* 0x0000000000017941 */ /* 0x000fea0003800000 */
.L_x_251:
        /* <DEDUP_REMOVED lines=10> */
.L_x_254:
[----:B------:R-:W-:Y:S05]  /*7270*/  BSYNC B1 ;  /* 0x0000000000017941 */ /* 0x000fea0003800000 */
.L_x_253:
        /* <DEDUP_REMOVED lines=10> */
.L_x_256:
[----:B------:R-:W-:Y:S05]  /*7320*/  BSYNC B1 ;  /* 0x0000000000017941 */ /* 0x000fea0003800000 */
.L_x_255:
        /* <DEDUP_REMOVED lines=9> */
.L_x_258:
[----:B------:R-:W-:Y:S05]  /*73c0*/  BSYNC B1 ;  /* 0x0000000000017941 */ /* 0x000fea0003800000 */
.L_x_257:
        /* <DEDUP_REMOVED lines=9> */
.L_x_260:
[----:B------:R-:W-:Y:S05]  /*7460*/  BSYNC B1 ;  /* 0x0000000000017941 */ /* 0x000fea0003800000 */
.L_x_259:
        /* <DEDUP_REMOVED lines=10> */
.L_x_262:
[----:B------:R-:W-:Y:S05]  /*7510*/  BSYNC B1 ;  /* 0x0000000000017941 */ /* 0x000fea0003800000 */
.L_x_261:
        /* <DEDUP_REMOVED lines=10> */
.L_x_264:
[----:B------:R-:W-:Y:S05]  /*75c0*/  BSYNC B1 ;  /* 0x0000000000017941 */ /* 0x000fea0003800000 */
.L_x_263:
        /* <DEDUP_REMOVED lines=9> */
.L_x_266:
[----:B------:R-:W-:Y:S05]  /*7660*/  BSYNC B1 ;  /* 0x0000000000017941 */ /* 0x000fea0003800000 */
.L_x_265:
        /* <DEDUP_REMOVED lines=9> */
.L_x_268:
[----:B------:R-:W-:Y:S05]  /*7700*/  BSYNC B1 ;  /* 0x0000000000017941 */ /* 0x000fea0003800000 */
.L_x_267:
        /* <DEDUP_REMOVED lines=10> */
.L_x_270:
[----:B------:R-:W-:Y:S05]  /*77b0*/  BSYNC B1 ;  /* 0x0000000000017941 */ /* 0x000fea0003800000 */
.L_x_269:
        /* <DEDUP_REMOVED lines=10> */
.L_x_272:
[----:B------:R-:W-:Y:S05]  /*7860*/  BSYNC B1 ;  /* 0x0000000000017941 */ /* 0x000fea0003800000 */
.L_x_271:
        /* <DEDUP_REMOVED lines=9> */
.L_x_274:
[----:B------:R-:W-:Y:S05]  /*7900*/  BSYNC B1 ;  /* 0x0000000000017941 */ /* 0x000fea0003800000 */
.L_x_273:
        /* <DEDUP_REMOVED lines=9> */
.L_x_276:
[----:B------:R-:W-:Y:S05]  /*79a0*/  BSYNC B1 ;  /* 0x0000000000017941 */ /* 0x000fea0003800000 */
.L_x_275:
        /* <DEDUP_REMOVED lines=10> */
.L_x_278:
[----:B------:R-:W-:Y:S05]  /*7a50*/  BSYNC B1 ;  /* 0x0000000000017941 */ /* 0x000fea0003800000 */
.L_x_277:
        /* <DEDUP_REMOVED lines=10> */
.L_x_280:
[----:B------:R-:W-:Y:S05]  /*7b00*/  BSYNC B1 ;  /* 0x0000000000017941 */ /* 0x000fea0003800000 */
.L_x_279:
        /* <DEDUP_REMOVED lines=9> */
.L_x_282:
[----:B------:R-:W-:Y:S05]  /*7ba0*/  BSYNC B1 ;  /* 0x0000000000017941 */ /* 0x000fea0003800000 */
.L_x_281:
[----:B-----5:R-:W-:Y:S01]  /*7bb0*/  LOP3.LUT R3, R18, 0xffffe000, RZ, 0xc0, !PT ;  /* 0xffffe00012037812 */ /* 0x020fe200078ec0ff */
[----:B0-----:R-:W-:Y:S01]  /*7bc0*/  @P1 IMAD.MOV.U32 R4, RZ, RZ, R10 ;  /* 0x000000ffff041224 */ /* 0x001fe200078e000a */
[----:B------:R-:W-:Y:S01]  /*7bd0*/  ISETP.GT.AND P0, PT, R2, 0x8, P0 ;  /* 0x000000080200780c */ /* 0x000fe20000704270 */
[----:B------:R-:W-:Y:S01]  /*7be0*/  @P1 IMAD.MOV.U32 R5, RZ, RZ, R11 ;  /* 0x000000ffff051224 */ /* 0x000fe200078e000b */
[----:B------:R-:W-:Y:S01]  /*7bf0*/  BSSY B1, `(.L_x_283) ;  /* 0x0000007000017945 */ /* 0x000fe20003800000 */
[----:B------:R-:W-:-:S04]  /*7c00*/  FMUL R3, R3, R22 ;  /* 0x0000001603037220 */ /* 0x000fc80000400000 */
[----:B------:R-:W-:-:S05]  /*7c10*/  FFMA R3, R150, R23, R3 ;  /* 0x0000001796037223 */ /* 0x000fca0000000003 */
[----:B------:R-:W-:-:S05]  /*7c20*/  F2FP.TF32.F32.PACK_B R3, R3 ;  /* 0x00000003ff03723e */ /* 0x000fca00024050ff */
[----:B------:R0:W-:Y:S01]  /*7c30*/  @P1 STG.E desc[UR50][R4.64+0x3e0], R3 ;  /* 0x0003e00304001986 */ /* 0x0001e2000c101932 */
[----:B------:R-:W-:Y:S05]  /*7c40*/  @!P0 BRA `(.L_x_284) ;  /* 0x0000000000048947 */ /* 0x000fea0003800000 */
[----:B------:R0:W5:Y:S02]  /*7c50*/  LDG.E.LTC128B R18, desc[UR50][R8.64+0x3e4] ;  /* 0x0003e43208127981 */ /* 0x000164000c1e1920 */
.L_x_284:
[----:B------:R-:W-:Y:S05]  /*7c60*/  BSYNC B1 ;  /* 0x0000000000017941 */ /* 0x000fea0003800000 */
.L_x_283:
[----:B------:R-:W-:Y:S05]  /*7c70*/  @!P0 BRA `(.L_x_285) ;  /* 0x0000002400508947 */ /* 0x000fea0003800000 */
[----:B0----5:R-:W-:-:S05]  /*7c80*/  LOP3.LUT R3, R18, 0xffffe000, RZ, 0xc0, !PT ;  /* 0xffffe00012037812 */ /* 0x021fca00078ec0ff */
[----:B------:R-:W-:-:S04]  /*7c90*/  FMUL R0, R3, R22 ;  /* 0x0000001603007220 */ /* 0x000fc80000400000 */
[----:B------:R-:W-:-:S05]  /*7ca0*/  FFMA R151, R151, R23, R0 ;  /* 0x0000001797977223 */ /* 0x000fca0000000000 */
[----:B------:R-:W-:-:S05]  /*7cb0*/  F2FP.TF32.F32.PACK_B R151, R151 ;  /* 0x00000097ff97723e */ /* 0x000fca00024050ff */
[----:B------:R0:W-:Y:S01]  /*7cc0*/  STG.E desc[UR50][R10.64+0x3e4], R151 ;  /* 0x0003e4970a007986 */ /* 0x0001e2000c101932 */
[----:B------:R-:W-:Y:S05]  /*7cd0*/  BRA `(.L_x_285) ;  /* 0x0000002400387947 */ /* 0x000fea0003800000 */
.L_x_32:
[----:B------:R-:W-:Y:S01]  /*7ce0*/  ULDC.64 UR4, c[0x0][0x5c0] ;  /* 0x0001700000047ab9 */ /* 0x000fe20000000a00 */
[----:B------:R-:W-:Y:S01]  /*7cf0*/  ISETP.GT.AND P1, PT, R0, 0x1, PT ;  /* 0x000000010000780c */ /* 0x000fe20003f24270 */
[-C--:B------:R-:W-:Y:S01]  /*7d00*/  FMUL R3, R24, R23.reuse ;  /* 0x0000001718037220 */ /* 0x080fe20000400000 */
[----:B------:R-:W-:Y:S01]  /*7d10*/  LEA R4, P0, R170, UR4, 0x2 ;  /* 0x00000004aa047c11 */ /* 0x000fe2000f8010ff */
[-C--:B------:R-:W-:Y:S01]  /*7d20*/  FMUL R25, R25, R23.reuse ;  /* 0x0000001719197220 */ /* 0x080fe20000400000 */
[----:B------:R-:W-:Y:S01]  /*7d30*/  ISETP.GT.AND P3, PT, R2, RZ, P1 ;  /* 0x000000ff0200720c */ /* 0x000fe20000f64270 */
[----:B------:R-:W-:Y:S01]  /*7d40*/  FMUL R9, R26, R23 ;  /* 0x000000171a097220 */ /* 0x000fe20000400000 */
[----:B------:R-:W-:Y:S01]  /*7d50*/  F2FP.TF32.F32.PACK_B R3, R3 ;  /* 0x00000003ff03723e */ /* 0x000fe200024050ff */
[-C--:B------:R-:W-:Y:S01]  /*7d60*/  FMUL R27, R27, R23.reuse ;  /* 0x000000171b1b7220 */ /* 0x080fe20000400000 */
[----:B------:R-:W-:Y:S01]  /*7d70*/  LEA.HI.X R5, R170, UR5, R175, 0x2, P0 ;  /* 0x00000005aa057c11 */ /* 0x000fe200080f14af */
[-C--:B------:R-:W-:Y:S01]  /*7d80*/  FMUL R29, R29, R23.reuse ;  /* 0x000000171d1d7220 */ /* 0x080fe20000400000 */
[----:B------:R-:W-:Y:S01]  /*7d90*/  ISETP.GT.AND P2, PT, R2, 0x8, P2 ;  /* 0x000000080200780c */ /* 0x000fe20001744270 */
[-C--:B------:R-:W-:Y:S01]  /*7da0*/  FMUL R31, R31, R23.reuse ;  /* 0x000000171f1f7220 */ /* 0x080fe20000400000 */
[----:B------:R-:W-:Y:S01]  /*7db0*/  ISETP.GT.AND P0, PT, R0, 0x8, PT ;  /* 0x000000080000780c */ /* 0x000fe20003f04270 */
[----:B------:R0:W-:Y:S01]  /*7dc0*/  @P4 STG.E desc[UR50][R4.64], R3 ;  /* 0x0000000304004986 */ /* 0x0001e2000c101932 */
[C---:B------:R-:W-:Y:S01]  /*7dd0*/  SHF.L.U64.HI R11, R10.reuse, 0x5, R11 ;  /* 0x000000050a0b7819 */ /* 0x040fe2000001020b */
[-C--:B------:R-:W-:Y:S01]  /*7de0*/  FMUL R33, R33, R23.reuse ;  /* 0x0000001721217220 */ /* 0x080fe20000400000 */
[----:B------:R-:W-:Y:S01]  /*7df0*/  LEA R6, P4, R10, R4, 0x5 ;  /* 0x000000040a067211 */ /* 0x000fe200078828ff */
[----:B------:R-:W-:Y:S01]  /*7e00*/  FMUL R35, R35, R23 ;  /* 0x0000001723237220 */ /* 0x000fe20000400000 */
[----:B------:R-:W-:Y:S01]  /*7e10*/  F2FP.TF32.F32.PACK_B R25, R25 ;  /* 0x00000019ff19723e */ /* 0x000fe200024050ff */
[----:B------:R-:W-:Y:S01]  /*7e20*/  FMUL R37, R37, R23 ;  /* 0x0000001725257220 */ /* 0x000fe20000400000 */
[C---:B------:R-:W-:Y:S01]  /*7e30*/  ISETP.GT.AND P1, PT, R2.reuse, 0x8, P1 ;  /* 0x000000080200780c */ /* 0x040fe20000f24270 */
[----:B------:R-:W-:Y:S01]  /*7e40*/  IMAD.X R7, R11, 0x1, R5, P4 ;  /* 0x000000010b077824 */ /* 0x000fe200020e0605 */
[----:B------:R-:W-:Y:S01]  /*7e50*/  ISETP.GT.AND P5, PT, R2, RZ, P0 ;  /* 0x000000ff0200720c */ /* 0x000fe200007a4270 */
[----:B------:R-:W-:Y:S01]  /*7e60*/  @P3 STG.E desc[UR50][R4.64+0x4], R25 ;  /* 0x0000041904003986 */ /* 0x000fe2000c101932 */
[----:B------:R-:W-:Y:S01]  /*7e70*/  F2FP.TF32.F32.PACK_B R9, R9 ;  /* 0x00000009ff09723e */ /* 0x000fe200024050ff */
[-C--:B0-----:R-:W-:Y:S01]  /*7e80*/  FMUL R3, R28, R23.reuse ;  /* 0x000000171c037220 */ /* 0x081fe20000400000 */
[----:B------:R-:W-:Y:S01]  /*7e90*/  ISETP.GT.AND P3, PT, R0, 0x9, PT ;  /* 0x000000090000780c */ /* 0x000fe20003f64270 */
[----:B------:R-:W-:Y:S01]  /*7ea0*/  FMUL R11, R30, R23 ;  /* 0x000000171e0b7220 */ /* 0x000fe20000400000 */
[----:B------:R-:W-:Y:S01]  /*7eb0*/  F2FP.TF32.F32.PACK_B R27, R27 ;  /* 0x0000001bff1b723e */ /* 0x000fe200024050ff */
[----:B------:R0:W-:Y:S01]  /*7ec0*/  @P2 STG.E desc[UR50][R6.64], R9 ;  /* 0x0000000906002986 */ /* 0x0001e2000c101932 */
[----:B------:R-:W-:Y:S01]  /*7ed0*/  F2FP.TF32.F32.PACK_B R3, R3 ;  /* 0x00000003ff03723e */ /* 0x000fe200024050ff */
[-C--:B------:R-:W-:Y:S01]  /*7ee0*/  FMUL R39, R39, R23.reuse ;  /* 0x0000001727277220 */ /* 0x080fe20000400000 */
[C---:B------:R-:W-:Y:S01]  /*7ef0*/  ISETP.GT.AND P4, PT, R2.reuse, RZ, P3 ;  /* 0x000000ff0200720c */ /* 0x040fe20001f84270 */
[----:B------:R-:W-:Y:S01]  /*7f00*/  @P1 STG.E desc[UR50][R6.64+0x4], R27 ;  /* 0x0000041b06001986 */ /* 0x000fe2000c101932 */
[----:B------:R-:W-:Y:S01]  /*7f10*/  ISETP.GT.AND P2, PT, R2, 0x8, P0 ;  /* 0x000000080200780c */ /* 0x000fe20000744270 */
[-C--:B------:R-:W-:Y:S01]  /*7f20*/  FMUL R41, R41, R23.reuse ;  /* 0x0000001729297220 */ /* 0x080fe20000400000 */
[----:B------:R-:W-:Y:S01]  /*7f30*/  ISETP.GT.AND P0, PT, R0, 0x10, PT ;  /* 0x000000100000780c */ /* 0x000fe20003f04270 */
[----:B------:R1:W-:Y:S01]  /*7f40*/  @P5 STG.E desc[UR50][R4.64+0x20], R3 ;  /* 0x0000200304005986 */ /* 0x0003e2000c101932 */
[C---:B------:R-:W-:Y:S01]  /*7f50*/  ISETP.GT.AND P3, PT, R2.reuse, 0x8, P3 ;  /* 0x000000080200780c */ /* 0x040fe20001f64270 */
[-C--:B------:R-:W-:Y:S01]  /*7f60*/  FMUL R43, R43, R23.reuse ;  /* 0x000000172b2b7220 */ /* 0x080fe20000400000 */
[----:B------:R-:W-:Y:S01]  /*7f70*/  ISETP.GT.AND P5, PT, R2, RZ, P0 ;  /* 0x000000ff0200720c */ /* 0x000fe200007a4270 */
[----:B0-----:R-:W-:Y:S01]  /*7f80*/  FMUL R9, R34, R23 ;  /* 0x0000001722097220 */ /* 0x001fe20000400000 */
[----:B------:R-:W-:Y:S01]  /*7f90*/  F2FP.TF32.F32.PACK_B R29, R29 ;  /* 0x0000001dff1d723e */ /* 0x000fe200024050ff */
[----:B------:R-:W-:Y:S01]  /*7fa0*/  FMUL R45, R45, R23 ;  /* 0x000000172d2d7220 */ /* 0x000fe20000400000 */
[----:B------:R-:W-:Y:S01]  /*7fb0*/  F2FP.TF32.F32.PACK_B R11, R11 ;  /* 0x0000000bff0b723e */ /* 0x000fe200024050ff */
[----:B------:R-:W-:Y:S01]  /*7fc0*/  FMUL R47, R47, R23 ;  /* 0x000000172f2f7220 */ /* 0x000fe20000400000 */
[----:B------:R-:W-:Y:S01]  /*7fd0*/  ISETP.GT.AND P1, PT, R0, 0x11, PT ;  /* 0x000000110000780c */ /* 0x000fe20003f24270 */
[----:B------:R-:W-:Y:S01]  /*7fe0*/  @P4 STG.E desc[UR50][R4.64+0x24], R29 ;  /* 0x0000241d04004986 */ /* 0x000fe2000c101932 */
[----:B------:R-:W-:Y:S01]  /*7ff0*/  F2FP.TF32.F32.PACK_B R31, R31 ;  /* 0x0000001fff1f723e */ /* 0x000fe200024050ff */
[-C--:B-1----:R-:W-:Y:S01]  /*8000*/  FMUL R3, R32, R23.reuse ;  /* 0x0000001720037220 */ /* 0x082fe20000400000 */
[C---:B------:R-:W-:Y:S01]  /*8010*/  ISETP.GT.AND P4, PT, R2.reuse, RZ, P1 ;  /* 0x000000ff0200720c */ /* 0x040fe20000f84270 */
[----:B------:R0:W-:Y:S01]  /*8020*/  @P2 STG.E desc[UR50][R6.64+0x20], R11 ;  /* 0x0000200b06002986 */ /* 0x0001e2000c101932 */
[----:B------:R-:W-:Y:S01]  /*8030*/  ISETP.GT.AND P2, PT, R2, 0x8, P0 ;  /* 0x000000080200780c */ /* 0x000fe20000744270 */
[----:B------:R-:W-:Y:S01]  /*8040*/  FMUL R49, R49, R23 ;  /* 0x0000001731317220 */ /* 0x000fe20000400000 */
[----:B------:R-:W-:Y:S01]  /*8050*/  F2FP.TF32.F32.PACK_B R3, R3 ;  /* 0x00000003ff03723e */ /* 0x000fe200024050ff */
[----:B------:R-:W-:Y:S01]  /*8060*/  @P3 STG.E desc[UR50][R6.64+0x24], R31 ;  /* 0x0000241f06003986 */ /* 0x000fe2000c101932 */
[----:B------:R-:W-:Y:S01]  /*8070*/  ISETP.GT.AND P0, PT, R0, 0x18, PT ;  /* 0x000000180000780c */ /* 0x000fe20003f04270 */
[-C--:B------:R-:W-:Y:S01]  /*8080*/  FMUL R51, R51, R23.reuse ;  /* 0x0000001733337220 */ /* 0x080fe20000400000 */
[C---:B------:R-:W-:Y:S01]  /*8090*/  ISETP.GT.AND P3, PT, R2.reuse, 0x8, P1 ;  /* 0x000000080200780c */ /* 0x040fe20000f64270 */
[----:B------:R1:W-:Y:S01]  /*80a0*/  @P5 STG.E desc[UR50][R4.64+0x40], R3 ;  /* 0x0000400304005986 */ /* 0x0003e2000c101932 */
[----:B------:R-:W-:Y:S01]  /*80b0*/  ISETP.GT.AND P5, PT, R2, RZ, P0 ;  /* 0x000000ff0200720c */ /* 0x000fe200007a4270 */
[----:B------:R-:W-:Y:S01]  /*80c0*/  FMUL R53, R53, R23 ;  /* 0x0000001735357220 */ /* 0x000fe20000400000 */
[----:B------:R-:W-:Y:S01]  /*80d0*/  F2FP.TF32.F32.PACK_B R33, R33 ;  /* 0x00000021ff21723e */ /* 0x000fe200024050ff */
[----:B0-----:R-:W-:Y:S01]  /*80e0*/  FMUL R11, R38, R23 ;  /* 0x00000017260b7220 */ /* 0x001fe20000400000 */
[----:B------:R-:W-:Y:S01]  /*80f0*/  F2FP.TF32.F32.PACK_B R9, R9 ;  /* 0x00000009ff09723e */ /* 0x000fe200024050ff */
[----:B------:R-:W-:Y:S01]  /*8100*/  FMUL R55, R55, R23 ;  /* 0x0000001737377220 */ /* 0x000fe20000400000 */
[----:B------:R-:W-:Y:S01]  /*8110*/  ISETP.GT.AND P1, PT, R0, 0x19, PT ;  /* 0x000000190000780c */ /* 0x000fe20003f24270 */
[----:B------:R-:W-:Y:S01]  /*8120*/  @P4 STG.E desc[UR50][R4.64+0x44], R33 ;  /* 0x0000442104004986 */ /* 0x000fe2000c101932 */
[----:B------:R-:W-:Y:S01]  /*8130*/  F2FP.TF32.F32.PACK_B R35, R35 ;  /* 0x00000023ff23723e */ /* 0x000fe200024050ff */
[-C--:B------:R-:W-:Y:S01]  /*8140*/  FMUL R57, R57, R23.reuse ;  /* 0x0000001739397220 */ /* 0x080fe20000400000 */
[----:B------:R-:W-:Y:S01]  /*8150*/  ISETP.GT.AND P4, PT, R2, RZ, P1 ;  /* 0x000000ff0200720c */ /* 0x000fe20000f84270 */
[-C--:B-1----:R-:W-:Y:S01]  /*8160*/  FMUL R3, R36, R23.reuse ;  /* 0x0000001724037220 */ /* 0x082fe20000400000 */
[----:B------:R0:W-:Y:S01]  /*8170*/  @P2 STG.E desc[UR50][R6.64+0x40], R9 ;  /* 0x0000400906002986 */ /* 0x0001e2000c101932 */
[----:B------:R-:W-:Y:S01]  /*8180*/  ISETP.GT.AND P2, PT, R2, 0x8, P0 ;  /* 0x000000080200780c */ /* 0x000fe20000744270 */
[----:B------:R-:W-:Y:S01]  /*8190*/  FMUL R59, R59, R23 ;  /* 0x000000173b3b7220 */ /* 0x000fe20000400000 */
[----:B------:R-:W-:Y:S01]  /*81a0*/  ISETP.GT.AND P0, PT, R0, 0x20, PT ;  /* 0x000000200000780c */ /* 0x000fe20003f04270 */
[----:B------:R-:W-:Y:S01]  /*81b0*/  @P3 STG.E desc[UR50][R6.64+0x44], R35 ;  /* 0x0000442306003986 */ /* 0x000fe2000c101932 */
[----:B------:R-:W-:Y:S01]  /*81c0*/  F2FP.TF32.F32.PACK_B R3, R3 ;  /* 0x00000003ff03723e */ /* 0x000fe200024050ff */
[-C--:B------:R-:W-:Y:S01]  /*81d0*/  FMUL R61, R61, R23.reuse ;  /* 0x000000173d3d7220 */ /* 0x080fe20000400000 */
[C---:B------:R-:W-:Y:S01]  /*81e0*/  ISETP.GT.AND P3, PT, R2.reuse, 0x8, P1 ;  /* 0x000000080200780c */ /* 0x040fe20000f64270 */
[----:B------:R-:W-:Y:S01]  /*81f0*/  FMUL R63, R63, R23 ;  /* 0x000000173f3f7220 */ /* 0x000fe20000400000 */
[----:B------:R-:W-:Y:S01]  /*8200*/  F2FP.TF32.F32.PACK_B R37, R37 ;  /* 0x00000025ff25723e */ /* 0x000fe200024050ff */
[----:B------:R1:W-:Y:S01]  /*8210*/  @P5 STG.E desc[UR50][R4.64+0x60], R3 ;  /* 0x0000600304005986 */ /* 0x0003e2000c101932 */
[----:B------:R-:W-:Y:S01]  /*8220*/  ISETP.GT.AND P5, PT, R2, RZ, P0 ;  /* 0x000000ff0200720c */ /* 0x000fe200007a4270 */
[----:B0-----:R-:W-:Y:S01]  /*8230*/  FMUL R9, R42, R23 ;  /* 0x000000172a097220 */ /* 0x001fe20000400000 */
[----:B------:R-:W-:Y:S01]  /*8240*/  F2FP.TF32.F32.PACK_B R11, R11 ;  /* 0x0000000bff0b723e */ /* 0x000fe200024050ff */
[----:B------:R-:W-:Y:S01]  /*8250*/  @P4 STG.E desc[UR50][R4.64+0x64], R37 ;  /* 0x0000642504004986 */ /* 0x000fe2000c101932 */
[----:B------:R-:W-:Y:S01]  /*8260*/  ISETP.GT.AND P1, PT, R0, 0x21, PT ;  /* 0x000000210000780c */ /* 0x000fe20003f24270 */
[----:B------:R-:W-:Y:S01]  /*8270*/  FMUL R65, R65, R23 ;  /* 0x0000001741417220 */ /* 0x000fe20000400000 */
[----:B------:R-:W-:Y:S01]  /*8280*/  F2FP.TF32.F32.PACK_B R39, R39 ;  /* 0x00000027ff27723e */ /* 0x000fe200024050ff */
[----:B------:R0:W-:Y:S01]  /*8290*/  @P2 STG.E desc[UR50][R6.64+0x60], R11 ;  /* 0x0000600b06002986 */ /* 0x0001e2000c101932 */
[C---:B------:R-:W-:Y:S01]  /*82a0*/  ISETP.GT.AND P4, PT, R2.reuse, RZ, P1 ;  /* 0x000000ff0200720c */ /* 0x040fe20000f84270 */
[-C--:B------:R-:W-:Y:S01]  /*82b0*/  FMUL R67, R67, R23.reuse ;  /* 0x0000001743437220 */ /* 0x080fe20000400000 */
[----:B------:R-:W-:Y:S01]  /*82c0*/  ISETP.GT.AND P2, PT, R2, 0x8, P0 ;  /* 0x000000080200780c */ /* 0x000fe20000744270 */
[-C--:B-1----:R-:W-:Y:S01]  /*82d0*/  FMUL R3, R40, R23.reuse ;  /* 0x0000001728037220 */ /* 0x082fe20000400000 */
[----:B------:R-:W-:Y:S01]  /*82e0*/  ISETP.GT.AND P0, PT, R0, 0x28, PT ;  /* 0x000000280000780c */ /* 0x000fe20003f04270 */
[----:B------:R-:W-:Y:S01]  /*82f0*/  @P3 STG.E desc[UR50][R6.64+0x64], R39 ;  /* 0x0000642706003986 */ /* 0x000fe2000c101932 */
[----:B------:R-:W-:Y:S01]  /*8300*/  ISETP.GT.AND P3, PT, R2, 0x8, P1 ;  /* 0x000000080200780c */ /* 0x000fe20000f64270 */
[----:B------:R-:W-:Y:S01]  /*8310*/  FMUL R69, R69, R23 ;  /* 0x0000001745457220 */ /* 0x000fe20000400000 */
[----:B------:R-:W-:Y:S01]  /*8320*/  F2FP.TF32.F32.PACK_B R3, R3 ;  /* 0x00000003ff03723e */ /* 0x000fe200024050ff */
[----:B------:R-:W-:Y:S01]  /*8330*/  FMUL R71, R71, R23 ;  /* 0x0000001747477220 */ /* 0x000fe20000400000 */
[----:B------:R-:W-:Y:S01]  /*8340*/  F2FP.TF32.F32.PACK_B R41, R41 ;  /* 0x00000029ff29723e */ /* 0x000fe200024050ff */
[----:B0-----:R-:W-:Y:S01]  /*8350*/  FMUL R11, R46, R23 ;  /* 0x000000172e0b7220 */ /* 0x001fe20000400000 */
[----:B------:R-:W-:Y:S01]  /*8360*/  F2FP.TF32.F32.PACK_B R9, R9 ;  /* 0x00000009ff09723e */ /* 0x000fe200024050ff */
[----:B------:R0:W-:Y:S01]  /*8370*/  @P5 STG.E desc[UR50][R4.64+0x80], R3 ;  /* 0x0000800304005986 */ /* 0x0001e2000c101932 */
[----:B------:R-:W-:Y:S01]  /*8380*/  ISETP.GT.AND P5, PT, R2, RZ, P0 ;  /* 0x000000ff0200720c */ /* 0x000fe200007a4270 */
[----:B------:R-:W-:Y:S01]  /*8390*/  FMUL R73, R73, R23 ;  /* 0x0000001749497220 */ /* 0x000fe20000400000 */
[----:B------:R-:W-:Y:S01]  /*83a0*/  ISETP.GT.AND P1, PT, R0, 0x29, PT ;  /* 0x000000290000780c */ /* 0x000fe20003f24270 */
[----:B------:R-:W-:Y:S01]  /*83b0*/  @P4 STG.E desc[UR50][R4.64+0x84], R41 ;  /* 0x0000842904004986 */ /* 0x000fe2000c101932 */
[----:B------:R-:W-:Y:S01]  /*83c0*/  F2FP.TF32.F32.PACK_B R43, R43 ;  /* 0x0000002bff2b723e */ /* 0x000fe200024050ff */
[-C--:B------:R-:W-:Y:S01]  /*83d0*/  FMUL R75, R75, R23.reuse ;  /* 0x000000174b4b7220 */ /* 0x080fe20000400000 */
[C---:B------:R-:W-:Y:S01]  /*83e0*/  ISETP.GT.AND P4, PT, R2.reuse, RZ, P1 ;  /* 0x000000ff0200720c */ /* 0x040fe20000f84270 */
[----:B------:R1:W-:Y:S01]  /*83f0*/  @P2 STG.E desc[UR50][R6.64+0x80], R9 ;  /* 0x0000800906002986 */ /* 0x0003e2000c101932 */
[----:B------:R-:W-:Y:S01]  /*8400*/  ISETP.GT.AND P2, PT, R2, 0x8, P0 ;  /* 0x000000080200780c */ /* 0x000fe20000744270 */
[-C--:B------:R-:W-:Y:S01]  /*8410*/  FMUL R77, R77, R23.reuse ;  /* 0x000000174d4d7220 */ /* 0x080fe20000400000 */
[----:B------:R-:W-:Y:S01]  /*8420*/  ISETP.GT.AND P0, PT, R0, 0x30, PT ;  /* 0x000000300000780c */ /* 0x000fe20003f04270 */
[-C--:B0-----:R-:W-:Y:S01]  /*8430*/  FMUL R3, R44, R23.reuse ;  /* 0x000000172c037220 */ /* 0x081fe20000400000 */
[----:B------:R-:W-:Y:S01]  /*8440*/  @P3 STG.E desc[UR50][R6.64+0x84], R43 ;  /* 0x0000842b06003986 */ /* 0x000fe2000c101932 */
[----:B------:R-:W-:Y:S01]  /*8450*/  ISETP.GT.AND P3, PT, R2, 0x8, P1 ;  /* 0x000000080200780c */ /* 0x000fe20000f64270 */
[----:B------:R-:W-:Y:S01]  /*8460*/  FMUL R79, R79, R23 ;  /* 0x000000174f4f7220 */ /* 0x000fe20000400000 */
[----:B------:R-:W-:Y:S01]  /*8470*/  F2FP.TF32.F32.PACK_B R45, R45 ;  /* 0x0000002dff2d723e */ /* 0x000fe200024050ff */
[----:B------:R-:W-:Y:S01]  /*8480*/  FMUL R81, R81, R23 ;  /* 0x0000001751517220 */ /* 0x000fe20000400000 */
[----:B------:R-:W-:Y:S01]  /*8490*/  F2FP.TF32.F32.PACK_B R3, R3 ;  /* 0x00000003ff03723e */ /* 0x000fe200024050ff */
[----:B------:R-:W-:Y:S01]  /*84a0*/  FMUL R83, R83, R23 ;  /* 0x0000001753537220 */ /* 0x000fe20000400000 */
[----:B------:R-:W-:Y:S01]  /*84b0*/  F2FP.TF32.F32.PACK_B R11, R11 ;  /* 0x0000000bff0b723e */ /* 0x000fe200024050ff */
[-C--:B-1----:R-:W-:Y:S01]  /*84c0*/  FMUL R9, R50, R23.reuse ;  /* 0x0000001732097220 */ /* 0x082fe20000400000 */
[----:B------:R-:W-:Y:S01]  /*84d0*/  ISETP.GT.AND P1, PT, R0, 0x31, PT ;  /* 0x000000310000780c */ /* 0x000fe20003f24270 */
[----:B------:R0:W-:Y:S01]  /*84e0*/  @P5 STG.E desc[UR50][R4.64+0xa0], R3 ;  /* 0x0000a00304005986 */ /* 0x0001e2000c101932 */
[C---:B------:R-:W-:Y:S01]  /*84f0*/  ISETP.GT.AND P5, PT, R2.reuse, RZ, P0 ;  /* 0x000000ff0200720c */ /* 0x040fe200007a4270 */
[----:B------:R-:W-:Y:S01]  /*8500*/  FMUL R85, R85, R23 ;  /* 0x0000001755557220 */ /* 0x000fe20000400000 */
[----:B------:R-:W-:Y:S01]  /*8510*/  F2FP.TF32.F32.PACK_B R47, R47 ;  /* 0x0000002fff2f723e */ /* 0x000fe200024050ff */
[----:B------:R-:W-:Y:S01]  /*8520*/  @P4 STG.E desc[UR50][R4.64+0xa4], R45 ;  /* 0x0000a42d04004986 */ /* 0x000fe2000c101932 */
[C---:B------:R-:W-:Y:S01]  /*8530*/  ISETP.GT.AND P4, PT, R2.reuse, RZ, P1 ;  /* 0x000000ff0200720c */ /* 0x040fe20000f84270 */
[----:B------:R-:W-:Y:S01]  /*8540*/  FMUL R87, R87, R23 ;  /* 0x0000001757577220 */ /* 0x000fe20000400000 */
[----:B------:R-:W-:Y:S01]  /*8550*/  F2FP.TF32.F32.PACK_B R49, R49 ;  /* 0x00000031ff31723e */ /* 0x000fe200024050ff */
        /* <DEDUP_REMOVED lines=11> */
[-C--:B------:R-:W-:Y:S01]  /*8610*/  FMUL R95, R95, R23.reuse ;  /* 0x000000175f5f7220 */ /* 0x080fe20000400000 */
[----:B------:R-:W-:Y:S01]  /*8620*/  ISETP.GT.AND P1, PT, R0, 0x39, PT ;  /* 0x000000390000780c */ /* 0x000fe20003f24270 */
[----:B-1----:R-:W-:Y:S01]  /*8630*/  FMUL R11, R54, R23 ;  /* 0x00000017360b7220 */ /* 0x002fe20000400000 */
[----:B------:R-:W-:Y:S01]  /*8640*/  F2FP.TF32.F32.PACK_B R51, R51 ;  /* 0x00000033ff33723e */ /* 0x000fe200024050ff */
        /* <DEDUP_REMOVED lines=15> */
[-C--:B------:R-:W-:Y:S01]  /*8740*/  FMUL R103, R103, R23.reuse ;  /* 0x0000001767677220 */ /* 0x080fe20000400000 */
[----:B------:R-:W-:Y:S01]  /*8750*/  ISETP.GT.AND P1, PT, R0, 0x41, PT ;  /* 0x000000410000780c */ /* 0x000fe20003f24270 */
[----:B------:R-:W-:Y:S01]  /*8760*/  FMUL R105, R105, R23 ;  /* 0x0000001769697220 */ /* 0x000fe20000400000 */
[----:B------:R-:W-:Y:S01]  /*8770*/  F2FP.TF32.F32.PACK_B R3, R3 ;  /* 0x00000003ff03723e */ /* 0x000fe200024050ff */
[----:B------:R-:W-:Y:S01]  /*8780*/  FMUL R107, R107, R23 ;  /* 0x000000176b6b7220 */ /* 0x000fe20000400000 */
[----:B------:R-:W-:Y:S01]  /*8790*/  F2FP.TF32.F32.PACK_B R55, R55 ;  /* 0x00000037ff37723e */ /* 0x000fe200024050ff */
        /* <DEDUP_REMOVED lines=21> */
[-C--:B------:R-:W-:Y:S01]  /*88f0*/  FMUL R119, R119, R23.reuse ;  /* 0x0000001777777220 */ /* 0x080fe20000400000 */
[----:B-1----:R-:W-:Y:S01]  /*8900*/  FMUL R11, R62, R23 ;  /* 0x000000173e0b7220 */ /* 0x002fe20000400000 */
[----:B------:R-:W-:Y:S01]  /*8910*/  F2FP.TF32.F32.PACK_B R61, R61 ;  /* 0x0000003dff3d723e */ /* 0x000fe200024050ff */
[-C--:B------:R-:W-:Y:S01]  /*8920*/  FMUL R121, R121, R23.reuse ;  /* 0x0000001779797220 */ /* 0x080fe20000400000 */
        /* <DEDUP_REMOVED lines=51> */
[----:B------:R-:W-:Y:S01]  /*8c60*/  ISETP.GT.AND P4, PT, R2, RZ, P1 ;  /* 0x000000ff0200720c */ /* 0x000fe20000f84270 */
[----:B------:R-:W-:Y:S01]  /*8c70*/  FMUL R15, R150, R23 ;  /* 0x00000017960f7220 */ /* 0x000fe20000400000 */
[----:B------:R-:W-:Y:S01]  /*8c80*/  F2FP.TF32.F32.PACK_B R71, R71 ;  /* 0x00000047ff47723e */ /* 0x000fe200024050ff */
[----:B------:R1:W-:Y:S01]  /*8c90*/  @P2 STG.E desc[UR50][R6.64+0x140], R9 ;  /* 0x0001400906002986 */ /* 0x0003e2000c101932 */
[----:B------:R-:W-:Y:S01]  /*8ca0*/  ISETP.GT.AND P2, PT, R2, 0x8, P0 ;  /* 0x000000080200780c */ /* 0x000fe20000744270 */
[-C--:B------:R-:W-:Y:S01]  /*8cb0*/  FMUL R151, R151, R23.reuse ;  /* 0x0000001797977220 */ /* 0x080fe20000400000 */
[----:B------:R-:W-:Y:S01]  /*8cc0*/  ISETP.GT.AND P0, PT, R0, 0x60, PT ;  /* 0x000000600000780c */ /* 0x000fe20003f04270 */
[----:B0-----:R-:W-:Y:S01]  /*8cd0*/  FMUL R3, R68, R23 ;  /* 0x0000001744037220 */ /* 0x001fe20000400000 */
[----:B------:R-:W-:Y:S01]  /*8ce0*/  @P3 STG.E desc[UR50][R6.64+0x144], R67 ;  /* 0x0001444306003986 */ /* 0x000fe2000c101932 */
[----:B------:R-:W-:-:S02]  /*8cf0*/  ISETP.GT.AND P3, PT, R2, 0x8, P1 ;  /* 0x000000080200780c */ /* 0x000fc40000f64270 */
[----:B------:R-:W-:Y:S02]  /*8d00*/  ISETP.GT.AND P1, PT, R0, 0x61, PT ;  /* 0x000000610000780c */ /* 0x000fe40003f24270 */
[----:B------:R-:W-:Y:S01]  /*8d10*/  F2FP.TF32.F32.PACK_B R3, R3 ;  /* 0x00000003ff03723e */ /* 0x000fe200024050ff */
[----:B-1----:R-:W-:Y:S01]  /*8d20*/  FMUL R9, R74, R23 ;  /* 0x000000174a097220 */ /* 0x002fe20000400000 */
[----:B------:R-:W-:-:S03]  /*8d30*/  F2FP.TF32.F32.PACK_B R73, R73 ;  /* 0x00000049ff49723e */ /* 0x000fc600024050ff */
[----:B------:R0:W-:Y:S01]  /*8d40*/  @P5 STG.E desc[UR50][R4.64+0x160], R3 ;  /* 0x0001600304005986 */ /* 0x0001e2000c101932 */
[C---:B------:R-:W-:Y:S02]  /*8d50*/  ISETP.GT.AND P5, PT, R2.reuse, RZ, P0 ;  /* 0x000000ff0200720c */ /* 0x040fe400007a4270 */
[----:B------:R-:W-:Y:S01]  /*8d60*/  F2FP.TF32.F32.PACK_B R9, R9 ;  /* 0x00000009ff09723e */ /* 0x000fe200024050ff */
[----:B------:R-:W-:Y:S01]  /*8d70*/  @P4 STG.E desc[UR50][R4.64+0x164], R69 ;  /* 0x0001644504004986 */ /* 0x000fe2000c101932 */
[C---:B------:R-:W-:Y:S02]  /*8d80*/  ISETP.GT.AND P4, PT, R2.reuse, RZ, P1 ;  /* 0x000000ff0200720c */ /* 0x040fe40000f84270 */
[----:B------:R-:W-:Y:S01]  /*8d90*/  F2FP.TF32.F32.PACK_B R75, R75 ;  /* 0x0000004bff4b723e */ /* 0x000fe200024050ff */
[----:B------:R1:W-:Y:S01]  /*8da0*/  @P2 STG.E desc[UR50][R6.64+0x160], R11 ;  /* 0x0001600b06002986 */ /* 0x0003e2000c101932 */
[----:B------:R-:W-:Y:S02]  /*8db0*/  ISETP.GT.AND P2, PT, R2, 0x8, P0 ;  /* 0x000000080200780c */ /* 0x000fe40000744270 */
        /* <DEDUP_REMOVED lines=250> */
[----:B------:R-:W-:Y:S01]  /*9d60*/  ISETP.GT.AND P0, PT, R2, 0x8, P0 ;  /* 0x000000080200780c */ /* 0x000fe20000704270 */
[----:B------:R-:W-:Y:S01]  /*9d70*/  @P4 STG.E desc[UR50][R4.64+0x364], R133 ;  /* 0x0003648504004986 */ /* 0x000fe2000c101932 */
[----:B------:R-:W-:Y:S02]  /*9d80*/  ISETP.GT.AND P4, PT, R0, 0xe9, PT ;  /* 0x000000e90000780c */ /* 0x000fe40003f84270 */
[----:B------:R-:W-:Y:S01]  /*9d90*/  F2FP.TF32.F32.PACK_B R9, R9 ;  /* 0x00000009ff09723e */ /* 0x000fe200024050ff */
[----:B------:R1:W-:Y:S01]  /*9da0*/  @P2 STG.E desc[UR50][R6.64+0x360], R11 ;  /* 0x0003600b06002986 */ /* 0x0003e2000c101932 */
[C---:B------:R-:W-:Y:S02]  /*9db0*/  ISETP.GT.AND P2, PT, R2.reuse, RZ, P1 ;  /* 0x000000ff0200720c */ /* 0x040fe40000f44270 */
[----:B------:R-:W-:Y:S01]  /*9dc0*/  ISETP.GT.AND P1, PT, R2, 0x8, P1 ;  /* 0x000000080200780c */ /* 0x000fe20000f24270 */
[----:B0-----:R-:W-:Y:S01]  /*9dd0*/  FMUL R3, R136, R23 ;  /* 0x0000001788037220 */ /* 0x001fe20000400000 */
[----:B------:R-:W-:Y:S01]  /*9de0*/  @P3 STG.E desc[UR50][R6.64+0x364], R135 ;  /* 0x0003648706003986 */ /* 0x000fe2000c101932 */
[----:B------:R-:W-:-:S02]  /*9df0*/  ISETP.GT.AND P6, PT, R2, RZ, P4 ;  /* 0x000000ff0200720c */ /* 0x000fc400027c4270 */
[----:B------:R-:W-:Y:S02]  /*9e00*/  F2FP.TF32.F32.PACK_B R139, R139 ;  /* 0x0000008bff8b723e */ /* 0x000fe400024050ff */
[----:B------:R-:W-:Y:S02]  /*9e10*/  F2FP.TF32.F32.PACK_B R3, R3 ;  /* 0x00000003ff03723e */ /* 0x000fe400024050ff */
[----:B------:R-:W-:Y:S01]  /*9e20*/  F2FP.TF32.F32.PACK_B R141, R141 ;  /* 0x0000008dff8d723e */ /* 0x000fe200024050ff */
[----:B-1----:R-:W-:Y:S01]  /*9e30*/  FMUL R11, R146, R23 ;  /* 0x00000017920b7220 */ /* 0x002fe20000400000 */
[----:B------:R-:W-:Y:S01]  /*9e40*/  ISETP.GT.AND P4, PT, R2, 0x8, P4 ;  /* 0x000000080200780c */ /* 0x000fe20002784270 */
[----:B------:R0:W-:Y:S01]  /*9e50*/  @P5 STG.E desc[UR50][R4.64+0x380], R3 ;  /* 0x0003800304005986 */ /* 0x0001e2000c101932 */
[----:B------:R-:W-:Y:S02]  /*9e60*/  ISETP.GT.AND P5, PT, R0, 0xe8, PT ;  /* 0x000000e80000780c */ /* 0x000fe40003fa4270 */
[----:B------:R-:W-:Y:S01]  /*9e70*/  F2FP.TF32.F32.PACK_B R143, R143 ;  /* 0x0000008fff8f723e */ /* 0x000fe200024050ff */
[----:B------:R-:W-:Y:S01]  /*9e80*/  @P2 STG.E desc[UR50][R4.64+0x384], R137 ;  /* 0x0003848904002986 */ /* 0x000fe2000c101932 */
[----:B------:R-:W-:-:S02]  /*9e90*/  ISETP.GT.AND P3, PT, R2, RZ, P5 ;  /* 0x000000ff0200720c */ /* 0x000fc40002f64270 */
[----:B------:R-:W-:Y:S01]  /*9ea0*/  ISETP.GT.AND P5, PT, R2, 0x8, P5 ;  /* 0x000000080200780c */ /* 0x000fe20002fa4270 */
[----:B------:R1:W-:Y:S01]  /*9eb0*/  @P0 STG.E desc[UR50][R6.64+0x380], R9 ;  /* 0x0003800906000986 */ /* 0x0003e2000c101932 */
[C---:B------:R-:W-:Y:S02]  /*9ec0*/  ISETP.GT.AND P2, PT, R0.reuse, 0xf1, PT ;  /* 0x000000f10000780c */ /* 0x040fe40003f44270 */
[----:B------:R-:W-:Y:S01]  /*9ed0*/  ISETP.GT.AND P0, PT, R0, 0xf9, PT ;  /* 0x000000f90000780c */ /* 0x000fe20003f04270 */
[----:B0-----:R-:W-:Y:S01]  /*9ee0*/  FMUL R3, R140, R23 ;  /* 0x000000178c037220 */ /* 0x001fe20000400000 */
[----:B------:R-:W-:Y:S01]  /*9ef0*/  @P1 STG.E desc[UR50][R6.64+0x384], R139 ;  /* 0x0003848b06001986 */ /* 0x000fe2000c101932 */
[----:B------:R-:W-:Y:S02]  /*9f00*/  ISETP.GT.AND P1, PT, R0, 0xf8, PT ;  /* 0x000000f80000780c */ /* 0x000fe40003f24270 */
[----:B------:R-:W-:Y:S02]  /*9f10*/  F2FP.TF32.F32.PACK_B R145, R145 ;  /* 0x00000091ff91723e */ /* 0x000fe400024050ff */
[----:B------:R-:W-:Y:S01]  /*9f20*/  F2FP.TF32.F32.PACK_B R3, R3 ;  /* 0x00000003ff03723e */ /* 0x000fe200024050ff */
[----:B-1----:R-:W-:Y:S01]  /*9f30*/  FMUL R9, R142, R23 ;  /* 0x000000178e097220 */ /* 0x002fe20000400000 */
[----:B------:R-:W-:-:S03]  /*9f40*/  F2FP.TF32.F32.PACK_B R11, R11 ;  /* 0x0000000bff0b723e */ /* 0x000fc600024050ff */
[----:B------:R0:W-:Y:S01]  /*9f50*/  @P3 STG.E desc[UR50][R4.64+0x3a0], R3 ;  /* 0x0003a00304003986 */ /* 0x0001e2000c101932 */
[----:B------:R-:W-:Y:S02]  /*9f60*/  ISETP.GT.AND P3, PT, R0, 0xf0, PT ;  /* 0x000000f00000780c */ /* 0x000fe40003f64270 */
[----:B------:R-:W-:Y:S01]  /*9f70*/  F2FP.TF32.F32.PACK_B R9, R9 ;  /* 0x00000009ff09723e */ /* 0x000fe200024050ff */
[----:B------:R-:W-:Y:S01]  /*9f80*/  @P6 STG.E desc[UR50][R4.64+0x3a4], R141 ;  /* 0x0003a48d04006986 */ /* 0x000fe2000c101932 */
[C---:B------:R-:W-:Y:S02]  /*9f90*/  ISETP.GT.AND P6, PT, R2.reuse, RZ, P3 ;  /* 0x000000ff0200720c */ /* 0x040fe40001fc4270 */
[C---:B------:R-:W-:Y:S01]  /*9fa0*/  ISETP.GT.AND P3, PT, R2.reuse, 0x8, P3 ;  /* 0x000000080200780c */ /* 0x040fe20001f64270 */
[----:B------:R-:W-:Y:S01]  /*9fb0*/  @P5 STG.E desc[UR50][R6.64+0x3a0], R9 ;  /* 0x0003a00906005986 */ /* 0x000fe2000c101932 */
[C---:B------:R-:W-:Y:S02]  /*9fc0*/  ISETP.GT.AND P5, PT, R2.reuse, RZ, P2 ;  /* 0x000000ff0200720c */ /* 0x040fe400017a4270 */
[----:B------:R-:W-:Y:S01]  /*9fd0*/  ISETP.GT.AND P2, PT, R2, 0x8, P2 ;  /* 0x000000080200780c */ /* 0x000fe20001744270 */
[----:B0-----:R-:W-:Y:S01]  /*9fe0*/  FMUL R3, R144, R23 ;  /* 0x0000001790037220 */ /* 0x001fe20000400000 */
[----:B------:R-:W-:Y:S01]  /*9ff0*/  @P4 STG.E desc[UR50][R6.64+0x3a4], R143 ;  /* 0x0003a48f06004986 */ /* 0x000fe2000c101932 */
[----:B------:R-:W-:-:S02]  /*a000*/  ISETP.GT.AND P4, PT, R2, RZ, P0 ;  /* 0x000000ff0200720c */ /* 0x000fc40000784270 */
[C---:B------:R-:W-:Y:S02]  /*a010*/  ISETP.GT.AND P0, PT, R2.reuse, 0x8, P0 ;  /* 0x000000080200780c */ /* 0x040fe40000704270 */
[----:B------:R-:W-:Y:S02]  /*a020*/  F2FP.TF32.F32.PACK_B R3, R3 ;  /* 0x00000003ff03723e */ /* 0x000fe400024050ff */
[----:B------:R-:W-:Y:S02]  /*a030*/  F2FP.TF32.F32.PACK_B R147, R147 ;  /* 0x00000093ff93723e */ /* 0x000fe400024050ff */
[----:B------:R-:W-:Y:S01]  /*a040*/  F2FP.TF32.F32.PACK_B R13, R13 ;  /* 0x0000000dff0d723e */ /* 0x000fe200024050ff */
[----:B------:R0:W-:Y:S01]  /*a050*/  @P6 STG.E desc[UR50][R4.64+0x3c0], R3 ;  /* 0x0003c00304006986 */ /* 0x0001e2000c101932 */
[C---:B------:R-:W-:Y:S02]  /*a060*/  ISETP.GT.AND P6, PT, R2.reuse, RZ, P1 ;  /* 0x000000ff0200720c */ /* 0x040fe40000fc4270 */
[----:B------:R-:W-:Y:S01]  /*a070*/  ISETP.GT.AND P1, PT, R2, 0x8, P1 ;  /* 0x000000080200780c */ /* 0x000fe20000f24270 */
[----:B------:R-:W-:Y:S01]  /*a080*/  @P5 IMAD.MOV.U32 R2, RZ, RZ, R4 ;  /* 0x000000ffff025224 */ /* 0x000fe200078e0004 */
[----:B------:R-:W-:-:S02]  /*a090*/  F2FP.TF32.F32.PACK_B R149, R149 ;  /* 0x00000095ff95723e */ /* 0x000fc400024050ff */
[----:B------:R-:W-:Y:S02]  /*a0a0*/  F2FP.TF32.F32.PACK_B R15, R15 ;  /* 0x0000000fff0f723e */ /* 0x000fe400024050ff */
[----:B------:R-:W-:Y:S01]  /*a0b0*/  F2FP.TF32.F32.PACK_B R151, R151 ;  /* 0x00000097ff97723e */ /* 0x000fe200024050ff */
[----:B0-----:R-:W-:-:S05]  /*a0c0*/  @P5 IMAD.MOV.U32 R3, RZ, RZ, R5 ;  /* 0x000000ffff035224 */ /* 0x001fca00078e0005 */
[----:B------:R0:W-:Y:S02]  /*a0d0*/  @P5 STG.E desc[UR50][R2.64+0x3c4], R145 ;  /* 0x0003c49102005986 */ /* 0x0001e4000c101932 */
[----:B0-----:R-:W-:Y:S02]  /*a0e0*/  @P3 IMAD.MOV.U32 R2, RZ, RZ, R6 ;  /* 0x000000ffff023224 */ /* 0x001fe400078e0006 */
[----:B------:R-:W-:-:S05]  /*a0f0*/  @P3 IMAD.MOV.U32 R3, RZ, RZ, R7 ;  /* 0x000000ffff033224 */ /* 0x000fca00078e0007 */
[----:B------:R0:W-:Y:S02]  /*a100*/  @P3 STG.E desc[UR50][R2.64+0x3c0], R11 ;  /* 0x0003c00b02003986 */ /* 0x0001e4000c101932 */
[----:B0-----:R-:W-:Y:S02]  /*a110*/  @P2 IMAD.MOV.U32 R2, RZ, RZ, R6 ;  /* 0x000000ffff022224 */ /* 0x001fe400078e0006 */
[----:B------:R-:W-:-:S05]  /*a120*/  @P2 IMAD.MOV.U32 R3, RZ, RZ, R7 ;  /* 0x000000ffff032224 */ /* 0x000fca00078e0007 */
[----:B------:R0:W-:Y:S02]  /*a130*/  @P2 STG.E desc[UR50][R2.64+0x3c4], R147 ;  /* 0x0003c49302002986 */ /* 0x0001e4000c101932 */
[----:B0-----:R-:W-:Y:S02]  /*a140*/  @P6 IMAD.MOV.U32 R2, RZ, RZ, R4 ;  /* 0x000000ffff026224 */ /* 0x001fe400078e0004 */
[----:B------:R-:W-:-:S05]  /*a150*/  @P6 IMAD.MOV.U32 R3, RZ, RZ, R5 ;  /* 0x000000ffff036224 */ /* 0x000fca00078e0005 */
[----:B------:R0:W-:Y:S04]  /*a160*/  @P6 STG.E desc[UR50][R2.64+0x3e0], R13 ;  /* 0x0003e00d02006986 */ /* 0x0001e8000c101932 */
[----:B------:R1:W-:Y:S01]  /*a170*/  @P4 STG.E desc[UR50][R4.64+0x3e4], R149 ;  /* 0x0003e49504004986 */ /* 0x0003e2000c101932 */
[----:B0-----:R-:W-:Y:S02]  /*a180*/  @P1 IMAD.MOV.U32 R2, RZ, RZ, R6 ;  /* 0x000000ffff021224 */ /* 0x001fe400078e0006 */
[----:B------:R-:W-:-:S05]  /*a190*/  @P1 IMAD.MOV.U32 R3, RZ, RZ, R7 ;  /* 0x000000ffff031224 */ /* 0x000fca00078e0007 */
[----:B------:R1:W-:Y:S04]  /*a1a0*/  @P1 STG.E desc[UR50][R2.64+0x3e0], R15 ;  /* 0x0003e00f02001986 */ /* 0x0003e8000c101932 */
[----:B------:R1:W-:Y:S02]  /*a1b0*/  @P0 STG.E desc[UR50][R6.64+0x3e4], R151 ;  /* 0x0003e49706000986 */ /* 0x0003e4000c101932 */
.L_x_285:
[----:B------:R-:W-:Y:S05]  /*a1c0*/  BSYNC B0 ;  /* 0x0000000000007941 */ /* 0x000fea0003800000 */
.L_x_31:
[----:B-1----:R-:W-:Y:S01]  /*a1d0*/  IMAD.U32 R2, RZ, RZ, UR38 ;  /* 0x00000026ff027e24 */ /* 0x002fe2000f8e00ff */
[----:B------:R-:W-:Y:S01]  /*a1e0*/  ULDC.64 UR4, c[0x0][0x650] ;  /* 0x0001940000047ab9 */ /* 0x000fe20000000a00 */
[----:B------:R-:W-:Y:S01]  /*a1f0*/  IMAD.U32 R0, RZ, RZ, UR41 ;  /* 0x00000029ff007e24 */ /* 0x000fe2000f8e00ff */
[----:B------:R1:W-:Y:S01]  /*a200*/  SYNCS.ARRIVE.TRANS64.A1T0 RZ, [R158+UR46], RZ ;  /* 0x000000ff9eff79a7 */ /* 0x0003e2000810002e */
[----:B0-----:R-:W-:Y:S01]  /*a210*/  IMAD.U32 R3, RZ, RZ, UR39 ;  /* 0x00000027ff037e24 */ /* 0x001fe2000f8e00ff */
[C---:B------:R-:W-:Y:S01]  /*a220*/  LEA R16, P0, R2.reuse, R16, 0x1 ;  /* 0x0000001002107211 */ /* 0x040fe200078008ff */
[----:B-----5:R-:W-:Y:S02]  /*a230*/  IMAD.MOV.U32 R18, RZ, RZ, -0x1 ;  /* 0xffffffffff127424 */ /* 0x020fe400078e00ff */
[----:B------:R-:W-:Y:S01]  /*a240*/  IMAD.MOV.U32 R19, RZ, RZ, -0x1 ;  /* 0xffffffffff137424 */ /* 0x000fe200078e00ff */
[----:B------:R-:W-:Y:S01]  /*a250*/  LEA.HI.X R17, R2, R17, R0, 0x1, P0 ;  /* 0x0000001102117211 */ /* 0x000fe200000f0c00 */
[----:B------:R-:W-:Y:S01]  /*a260*/  IMAD.MOV.U32 R2, RZ, RZ, -0x1 ;  /* 0xffffffffff027424 */ /* 0x000fe200078e00ff */
[----:B------:R-:W-:-:S02]  /*a270*/  ISETP.GE.U32.AND P0, PT, R16, UR4, PT ;  /* 0x0000000410007c0c */ /* 0x000fc4000bf06070 */
[----:B------:R-:W-:Y:S02]  /*a280*/  PRMT R0, RZ, 0x7610, R0 ;  /* 0x00007610ff007816 */ /* 0x000fe40000000000 */
[----:B------:R-:W-:-:S13]  /*a290*/  ISETP.GE.U32.AND.EX P0, PT, R17, UR5, PT, P0 ;  /* 0x0000000511007c0c */ /* 0x000fda000bf06100 */
[----:B-1----:R-:W-:Y:S05]  /*a2a0*/  @P0 BRA `(.L_x_286) ;  /* 0x00000004008c0947 */ /* 0x002fea0003800000 */
[----:B------:R-:W0:Y:S01]  /*a2b0*/  S2UR UR7, SR_CTAID.X ;  /* 0x00000000000779c3 */ /* 0x000e220000002500 */
[----:B------:R-:W-:Y:S01]  /*a2c0*/  ULDC.64 UR4, c[0x0][0x628] ;  /* 0x00018a0000047ab9 */ /* 0x000fe20000000a00 */
[----:B------:R-:W-:Y:S01]  /*a2d0*/  ULDC UR6, c[0x0][0x150] ;  /* 0x0000540000067ab9 */ /* 0x000fe20000000800 */
[----:B------:R-:W-:Y:S01]  /*a2e0*/  ISETP.NE.U32.AND P0, PT, RZ, UR4, PT ;  /* 0x00000004ff007c0c */ /* 0x000fe2000bf05070 */
[----:B------:R-:W-:Y:S01]  /*a2f0*/  ULDC UR15, c[0x0][0x630] ;  /* 0x00018c00000f7ab9 */ /* 0x000fe20000000800 */
[C---:B------:R-:W-:Y:S01]  /*a300*/  R2UR UR16, R16.reuse ;  /* 0x00000000101072ca */ /* 0x040fe200000e0000 */
[----:B------:R-:W-:Y:S01]  /*a310*/  ULDC UR18, c[0x0][0x154] ;  /* 0x0000550000127ab9 */ /* 0x000fe20000000800 */
[----:B------:R-:W-:Y:S01]  /*a320*/  ISETP.NE.AND.EX P0, PT, RZ, UR5, PT, P0 ;  /* 0x00000005ff007c0c */ /* 0x000fe2000bf05300 */
[----:B------:R-:W1:Y:S01]  /*a330*/  S2UR UR19, SR_CTAID.Y ;  /* 0x00000000001379c3 */ /* 0x000e620000002600 */
[----:B------:R-:W-:Y:S02]  /*a340*/  R2UR UR17, R17 ;  /* 0x00000000111172ca */ /* 0x000fe400000e0000 */
[----:B------:R-:W-:-:S02]  /*a350*/  R2UR UR12, R16 ;  /* 0x00000000100c72ca */ /* 0x000fc400000e0000 */
[----:B------:R-:W-:Y:S02]  /*a360*/  R2UR UR13, R17 ;  /* 0x00000000110d72ca */ /* 0x000fe400000e0000 */
[----:B0-----:R-:W-:-:S05]  /*a370*/  I2FP.F32.U32 R0, UR7 ;  /* 0x0000000700007c45 */ /* 0x001fca0008201000 */
[----:B------:R-:W-:-:S04]  /*a380*/  FMUL R0, R0, UR6 ;  /* 0x0000000600007c20 */ /* 0x000fc80008400000 */
[----:B------:R0:W0:Y:S01]  /*a390*/  F2I.U32.TRUNC.NTZ R2, R0 ;  /* 0x0000000000027305 */ /* 0x000022000020f000 */
[----:B-1----:R-:W-:Y:S05]  /*a3a0*/  @!P0 BRA `(.L_x_287) ;  /* 0x0000000000308947 */ /* 0x002fea0003800000 */
        /* <DEDUP_REMOVED lines=12> */
.L_x_287:
[----:B------:R-:W-:Y:S01]  /*a470*/  USHF.R.U64 UR6, UR12, UR15, UR13 ;  /* 0x0000000f0c067299 */ /* 0x000fe2000800120d */
[----:B0-----:R-:W-:Y:S01]  /*a480*/  I2FP.F32.U32 R0, UR19 ;  /* 0x0000001300007c45 */ /* 0x001fe20008201000 */
[----:B------:R-:W-:Y:S01]  /*a490*/  USHF.R.U32.HI UR4, URZ, UR15, UR13 ;  /* 0x0000000f3f047299 */ /* 0x000fe2000801160d */
[----:B------:R-:W-:Y:S01]  /*a4a0*/  R2UR UR14, R2 ;  /* 0x00000000020e72ca */ /* 0x000fe200000e0000 */
[----:B------:R-:W-:Y:S02]  /*a4b0*/  UIADD3 UR9, UP0, URZ, -UR6, URZ ;  /* 0x800000063f097290 */ /* 0x000fe4000ff1e03f */
[----:B------:R-:W-:Y:S01]  /*a4c0*/  FMUL R0, R0, UR18 ;  /* 0x0000001200007c20 */ /* 0x000fe20008400000 */
[----:B------:R-:W-:Y:S01]  /*a4d0*/  ULDC.64 UR12, c[0x0][0x620] ;  /* 0x00018800000c7ab9 */ /* 0x000fe20000000a00 */
[----:B------:R-:W-:Y:S01]  /*a4e0*/  UIADD3.X UR4, URZ, ~UR4, URZ, UP0, !UPT ;  /* 0x800000043f047290 */ /* 0x000fe200087fe43f */
[----:B------:R-:W-:Y:S01]  /*a4f0*/  UMOV UR10, UR16 ;  /* 0x00000010000a7c82 */ /* 0x000fe20008000000 */
[----:B------:R-:W-:-:S02]  /*a500*/  UMOV UR11, UR17 ;  /* 0x00000011000b7c82 */ /* 0x000fc40008000000 */
[----:B------:R-:W0:Y:S01]  /*a510*/  F2I.U32.TRUNC.NTZ R0, R0 ;  /* 0x0000000000007305 */ /* 0x000e22000020f000 */
[----:B------:R-:W-:Y:S02]  /*a520*/  UIMAD UR4, UR4, UR12, URZ ;  /* 0x0000000c040472a4 */ /* 0x000fe4000f8e023f */
        /* <DEDUP_REMOVED lines=9> */
[----:B------:R-:W-:Y:S01]  /*a5c0*/  USHF.R.U64 UR12, UR10, UR13, UR11 ;  /* 0x0000000d0a0c7299 */ /* 0x000fe2000800120b */
[----:B0-----:R-:W-:Y:S01]  /*a5d0*/  R2UR UR16, R0 ;  /* 0x00000000001072ca */ /* 0x001fe200000e0000 */
[----:B------:R-:W-:Y:S01]  /*a5e0*/  USHF.R.U32.HI UR10, URZ, UR13, UR11 ;  /* 0x0000000d3f0a7299 */ /* 0x000fe2000801160b */
[----:B------:R-:W-:Y:S01]  /*a5f0*/  ISETP.NE.AND.EX P0, PT, RZ, UR5, PT, P0 ;  /* 0x00000005ff007c0c */ /* 0x000fe2000bf05300 */
[----:B------:R-:W-:Y:S01]  /*a600*/  ULDC UR17, c[0x0][0x608] ;  /* 0x0001820000117ab9 */ /* 0x000fe20000000800 */
[----:B------:R-:W-:-:S02]  /*a610*/  ULOP3.LUT UR23, URZ, UR18, URZ, 0x33, !UPT ;  /* 0x000000123f177292 */ /* 0x000fc4000f8e333f */
[----:B------:R-:W-:Y:S02]  /*a620*/  USHF.R.U64 UR18, UR12, UR17, UR10 ;  /* 0x000000110c127299 */ /* 0x000fe4000800120a */
[----:B------:R-:W-:Y:S01]  /*a630*/  USHF.R.U32.HI UR10, URZ, UR17, UR10 ;  /* 0x000000113f0a7299 */ /* 0x000fe2000801160a */
[----:B------:R-:W-:Y:S01]  /*a640*/  UMOV UR20, 0x1 ;  /* 0x0000000100147882 */ /* 0x000fe20000000000 */
[----:B------:R-:W-:Y:S02]  /*a650*/  UIADD3 UR14, -UR14, URZ, URZ ;  /* 0x0000003f0e0e7290 */ /* 0x000fe4000fffe13f */
[----:B------:R-:W-:Y:S02]  /*a660*/  USHF.L.U32 UR13, UR20, UR22, URZ ;  /* 0x00000016140d7299 */ /* 0x000fe4000800063f */
[----:B------:R-:W-:Y:S01]  /*a670*/  USHF.R.U64 UR20, UR18, UR22, UR10 ;  /* 0x0000001612147299 */ /* 0x000fe2000800120a */
[----:B------:R-:W-:Y:S01]  /*a680*/  ULDC UR15, c[0x0][0x144] ;  /* 0x00005100000f7ab9 */ /* 0x000fe20000000800 */
[----:B------:R-:W-:Y:S01]  /*a690*/  ULDC UR8, c[0x0][0x600] ;  /* 0x0001800000087ab9 */ /* 0x000fe20000000800 */
[----:B------:R-:W-:-:S02]  /*a6a0*/  UIADD3 UR21, -UR16, URZ, URZ ;  /* 0x0000003f10157290 */ /* 0x000fc4000fffe13f */
[----:B------:R-:W-:Y:S02]  /*a6b0*/  USHF.R.U32.HI UR17, URZ, UR22, UR10 ;  /* 0x000000163f117299 */ /* 0x000fe4000801160a */
[----:B------:R-:W-:Y:S02]  /*a6c0*/  UIADD3 UR9, UR8, -0x1, URZ ;  /* 0xffffffff08097890 */ /* 0x000fe4000fffe03f */
        /* <DEDUP_REMOVED lines=16> */
.L_x_288:
[----:B------:R-:W-:Y:S01]  /*a7d0*/  UISETP.NE.AND UP0, UPT, UR40, URZ, UPT ;  /* 0x0000003f2800728c */ /* 0x000fe2000bf05270 */
[----:B------:R-:W-:Y:S01]  /*a7e0*/  IMAD.MOV.U32 R0, RZ, RZ, 0x1 ;  /* 0x00000001ff007424 */ /* 0x000fe200078e00ff */
[----:B------:R-:W-:Y:S01]  /*a7f0*/  USHF.R.U64 UR4, UR16, UR24, UR17 ;  /* 0x0000001810047299 */ /* 0x000fe20008001211 */
[----:B------:R-:W-:Y:S01]  /*a800*/  IMAD.U32 R19, RZ, RZ, UR6 ;  /* 0x00000006ff137e24 */ /* 0x000fe2000f8e00ff */
[----:B------:R-:W-:Y:S02]  /*a810*/  ULOP3.LUT UR18, UR18, UR23, URZ, 0xc0, !UPT ;  /* 0x0000001712127292 */ /* 0x000fe4000f8ec03f */
[----:B------:R-:W-:Y:S02]  /*a820*/  UIADD3 UR5, -UR4, URZ, URZ ;  /* 0x0000003f04057290 */ /* 0x000fe4000fffe13f */
[----:B------:R-:W-:Y:S02]  /*a830*/  ULOP3.LUT UR9, UR12, UR9, URZ, 0xc0, !UPT ;  /* 0x000000090c097292 */ /* 0x000fe4000f8ec03f */
[----:B------:R-:W-:-:S02]  /*a840*/  UIMAD UR4, UR13, UR4, UR18 ;  /* 0x000000040d0472a4 */ /* 0x000fc4000f8e0212 */
[----:B------:R-:W-:Y:S02]  /*a850*/  @UP0 UIMAD UR22, UR26, UR21, UR19 ;  /* 0x000000151a1602a4 */ /* 0x000fe4000f8e0213 */
[----:B------:R-:W-:Y:S01]  /*a860*/  UIMAD UR5, UR5, UR25, UR20 ;  /* 0x00000019050572a4 */ /* 0x000fe2000f8e0214 */
[----:B------:R-:W-:Y:S02]  /*a870*/  ULDC UR7, c[0x0][0x610] ;  /* 0x0001840000077ab9 */ /* 0x000fe40000000800 */
[----:B------:R-:W-:Y:S02]  /*a880*/  UIMAD UR4, UR4, UR7, UR22 ;  /* 0x00000007040472a4 */ /* 0x000fe4000f8e0216 */
[----:B------:R-:W-:-:S04]  /*a890*/  UIMAD UR5, UR5, UR8, UR9 ;  /* 0x00000008050572a4 */ /* 0x000fc8000f8e0209 */
[----:B------:R-:W-:Y:S02]  /*a8a0*/  USEL UR7, UR5, UR4, !UP0 ;  /* 0x0000000405077287 */ /* 0x000fe4000c000000 */
[----:B------:R-:W-:-:S04]  /*a8b0*/  USEL UR4, UR4, UR5, !UP0 ;  /* 0x0000000504047287 */ /* 0x000fc8000c000000 */
[----:B------:R-:W-:Y:S02]  /*a8c0*/  IMAD.U32 R2, RZ, RZ, UR7 ;  /* 0x00000007ff027e24 */ /* 0x000fe4000f8e00ff */
[----:B------:R-:W-:-:S07]  /*a8d0*/  IMAD.U32 R18, RZ, RZ, UR4 ;  /* 0x00000004ff127e24 */ /* 0x000fce000f8e00ff */
.L_x_286:
[----:B------:R-:W-:Y:S02]  /*a8e0*/  LOP3.LUT P0, RZ, R0, 0xff, RZ, 0xc0, !PT ;  /* 0x000000ff00ff7812 */ /* 0x000fe4000780c0ff */
[----:B------:R-:W-:-:S11]  /*a8f0*/  LOP3.LUT R166, R166, 0x1, RZ, 0x3c, !PT ;  /* 0x00000001a6a67812 */ /* 0x000fd600078e3cff */
[----:B------:R-:W-:Y:S05]  /*a900*/  @P0 BRA `(.L_x_289) ;  /* 0xffffff6800fc0947 */ /* 0x000fea000383ffff */
[----:B------:R-:W-:Y:S05]  /*a910*/  EXIT ;  /* 0x000000000000794d */ /* 0x000fea0003800000 */
.L_x_12:
[----:B------:R-:W-:-:S08]  /*a920*/  ISETP.NE.AND P0, PT, RZ, UR8, PT ;  /* 0x00000008ff007c0c */ /* 0x000fd0000bf05270 */
[----:B-----5:R-:W0:-:S00]  /*a930*/  USETMAXREG.DEALLOC.CTAPOOL 0x28 ;  /* 0x00000028000079c8 */ /* 0x020e0000080e0500 */
[----:B------:R-:W-:Y:S05]  /*a940*/  @P0 EXIT ;  /* 0x000000000000094d */ /* 0x000fea0003800000 */
[----:B0-----:R-:W-:Y:S01]  /*a950*/  LOP3.LUT P0, RZ, R5, 0xff, RZ, 0xc0, !PT ;  /* 0x000000ff05ff7812 */ /* 0x001fe2000780c0ff */
[----:B------:R-:W-:Y:S02]  /*a960*/  IMAD.MOV.U32 R8, RZ, RZ, 0x1 ;  /* 0x00000001ff087424 */ /* 0x000fe400078e00ff */
[----:B------:R-:W-:-:S10]  /*a970*/  IMAD.MOV.U32 R0, RZ, RZ, RZ ;  /* 0x000000ffff007224 */ /* 0x000fd400078e00ff */
[----:B------:R-:W-:Y:S05]  /*a980*/  @!P0 BRA `(.L_x_290) ;  /* 0x0000000c00448947 */ /* 0x000fea0003800000 */
[----:B------:R-:W-:Y:S01]  /*a990*/  LOP3.LUT P0, RZ, R4, 0x1f, RZ, 0xc0, !PT ;  /* 0x0000001f04ff7812 */ /* 0x000fe2000780c0ff */
[----:B------:R-:W-:Y:S01]  /*a9a0*/  ULDC UR5, c[0x0][0x658] ;  /* 0x0001960000057ab9 */ /* 0x000fe20000000800 */
[----:B------:R-:W-:Y:S01]  /*a9b0*/  UMOV UR6, 0xffffffff ;  /* 0xffffffff00067882 */ /* 0x000fe20000000000 */
[----:B------:R-:W-:Y:S01]  /*a9c0*/  BSSY B0, `(.L_x_290) ;  /* 0x00000cd000007945 */ /* 0x000fe20003800000 */
[----:B------:R-:W-:Y:S01]  /*a9d0*/  USHF.L.U32 UR6, UR6, UR5, URZ ;  /* 0x0000000506067299 */ /* 0x000fe2000800063f */
[C---:B------:R-:W-:Y:S01]  /*a9e0*/  ISETP.NE.AND P3, PT, R3.reuse, RZ, PT ;  /* 0x000000ff0300720c */ /* 0x040fe20003f65270 */
[----:B------:R-:W-:Y:S01]  /*a9f0*/  IMAD.MOV.U32 R9, RZ, RZ, 0x1 ;  /* 0x00000001ff097424 */ /* 0x000fe200078e00ff */
[----:B------:R-:W-:Y:S01]  /*aa00*/  ISETP.NE.OR P0, PT, R3, RZ, !P0 ;  /* 0x000000ff0300720c */ /* 0x000fe20004705670 */
[----:B------:R-:W-:Y:S01]  /*aa10*/  IMAD.MOV.U32 R8, RZ, RZ, 0x1 ;  /* 0x00000001ff087424 */ /* 0x000fe200078e00ff */
[----:B------:R-:W-:Y:S01]  /*aa20*/  ULDC UR4, c[0x0][0x600] ;  /* 0x0001800000047ab9 */ /* 0x000fe20000000800 */
[----:B------:R-:W-:Y:S01]  /*aa30*/  IMAD.MOV.U32 R0, RZ, RZ, RZ ;  /* 0x000000ffff007224 */ /* 0x000fe200078e00ff */
[----:B------:R-:W-:Y:S01]  /*aa40*/  UMOV UR7, 0x1 ;  /* 0x0000000100077882 */ /* 0x000fe20000000000 */
[----:B------:R-:W-:-:S02]  /*aa50*/  UIADD3 UR21, UR37, 0x1, URZ ;  /* 0x0000000125157890 */ /* 0x000fc4000fffe03f */
[----:B------:R-:W-:Y:S02]  /*aa60*/  ULOP3.LUT UR13, UR42, 0x2, URZ, 0xfc, !UPT ;  /* 0x000000022a0d7892 */ /* 0x000fe4000f8efc3f */
[----:B------:R-:W-:Y:S02]  /*aa70*/  UIADD3 UR4, UR4, -0x1, URZ ;  /* 0xffffffff04047890 */ /* 0x000fe4000fffe03f */
[----:B------:R-:W-:Y:S02]  /*aa80*/  USHF.L.U32 UR5, UR7, UR5, URZ ;  /* 0x0000000507057299 */ /* 0x000fe4000800063f */
[----:B------:R-:W-:Y:S01]  /*aa90*/  ULOP3.LUT UR6, URZ, UR6, URZ, 0x33, !UPT ;  /* 0x000000063f067292 */ /* 0x000fe2000f8e333f */
[----:B------:R-:W-:-:S11]  /*aaa0*/  ULDC.64 UR30, c[0x0][0x198] ;  /* 0x00006600001e7ab9 */ /* 0x000fd60000000a00 */
.L_x_302:
[----:B------:R-:W-:-:S03]  /*aab0*/  UMOV UR7, 0xffffffff ;  /* 0xffffffff00077882 */ /* 0x000fc60000000000 */
[----:B------:R-:W-:Y:S05]  /*aac0*/  BRA.DIV UR7, `(.L_x_291) ;  /* 0x0000000e07c47947 */ /* 0x000fea000b800000 */
[----:B------:R-:W-:-:S13]  /*aad0*/  ELECT P6, URZ, PT ;  /* 0x00000000003f782f */ /* 0x000fda00038c0000 */
.L_x_313:
[----:B------:R-:W0:Y:S01]  /*aae0*/  LDC R3, c[0x0][0x28c] ;  /* 0x0000a300ff037b82 */ /* 0x000e220000000800 */
[----:B------:R-:W-:Y:S01]  /*aaf0*/  BSSY B1, `(.L_x_292) ;  /* 0x0000044000017945 */ /* 0x000fe20003800000 */
[----:B0-----:R-:W-:-:S13]  /*ab00*/  ISETP.LT.OR P6, PT, R3, 0x1, !P6 ;  /* 0x000000010300780c */ /* 0x001fda00077c1670 */
[----:B------:R-:W-:Y:S05]  /*ab10*/  @P6 BRA `(.L_x_293) ;  /* 0x0000000400046947 */ /* 0x000fea0003800000 */
[----:B------:R-:W-:Y:S02]  /*ab20*/  IMAD.SHL.U32 R6, R2, 0x100, RZ ;  /* 0x0000010002067824 */ /* 0x000fe400078e00ff */
[----:B------:R-:W-:Y:S02]  /*ab30*/  IMAD.SHL.U32 R18, R18, 0x40, RZ ;  /* 0x0000004012127824 */ /* 0x000fe400078e00ff */
[----:B------:R-:W-:Y:S02]  /*ab40*/  IMAD.MOV.U32 R11, RZ, RZ, RZ ;  /* 0x000000ffff0b7224 */ /* 0x000fe400078e00ff */
[----:B------:R-:W-:Y:S02]  /*ab50*/  IMAD.U32 R12, RZ, RZ, UR21 ;  /* 0x00000015ff0c7e24 */ /* 0x000fe4000f8e00ff */
[----:B------:R-:W-:Y:S02]  /*ab60*/  IMAD.MOV.U32 R2, RZ, RZ, R8 ;  /* 0x000000ffff027224 */ /* 0x000fe400078e0008 */
[----:B------:R-:W-:-:S07]  /*ab70*/  IMAD.MOV.U32 R3, RZ, RZ, R0 ;  /* 0x000000ffff037224 */ /* 0x000fce00078e0000 */
.L_x_297:
[----:B------:R-:W0:Y:S01]  /*ab80*/  S2R R5, SR_CgaCtaId ;  /* 0x0000000000057919 */ /* 0x000e220000008800 */
[----:B------:R-:W-:-:S04]  /*ab90*/  MOV R4, 0x400 ;  /* 0x0000040000047802 */ /* 0x000fc80000000f00 */
[----:B0-----:R-:W-:Y:S02]  /*aba0*/  LEA R10, R5, R4, 0x18 ;  /* 0x00000004050a7211 */ /* 0x001fe400078ec0ff */
[----:B------:R-:W-:Y:S01]  /*abb0*/  SHF.L.U32 R4, R2, 0x1f, RZ ;  /* 0x0000001f02047819 */ /* 0x000fe200000006ff */
[----:B------:R-:W0:Y:S02]  /*abc0*/  @!P3 LDC R5, c[0x0][0x500] ;  /* 0x00014000ff05bb82 */ /* 0x000e240000000800 */
[----:B------:R-:W-:-:S04]  /*abd0*/  IMAD R7, R3, 0x8, R10 ;  /* 0x0000000803077824 */ /* 0x000fc800078e020a */
[----:B------:R-:W1:Y:S02]  /*abe0*/  SYNCS.PHASECHK.TRANS64.TRYWAIT P1, [R7+URZ+0x10], R4 ;  /* 0x00001004070075a7 */ /* 0x000e64000802017f */
[----:B-1----:R-:W-:Y:S05]  /*abf0*/  @!P1 BRA `(.L_x_294) ;  /* 0x0000000c00989947 */ /* 0x002fea0003800000 */
.L_x_314:
[----:B------:R-:W-:Y:S01]  /*ac00*/  UPRMT UR7, UR13, 0x9910, URZ ;  /* 0x000099100d077896 */ /* 0x000fe2000800003f */
[----:B0-----:R0:W-:Y:S03]  /*ac10*/  @!P3 SYNCS.ARRIVE.TRANS64 RZ, [R7+URZ], R5 ;  /* 0x0000000507ffb9a7 */ /* 0x0011e6000800003f */
[----:B------:R-:W-:-:S06]  /*ac20*/  UISETP.NE.AND UP0, UPT, UR7, 0x2, UPT ;  /* 0x000000020700788c */ /* 0x000fcc000bf05270 */
[----:B------:R-:W-:-:S13]  /*ac30*/  PLOP3.LUT P1, PT, PT, PT, UP0, 0x80, 0x0 ;  /* 0x000000000000781c */ /* 0x000fda0003f2f008 */
[----:B0-----:R-:W-:Y:S05]  /*ac40*/  @P1 BRA `(.L_x_295) ;  /* 0x0000000000041947 */ /* 0x001fea0003800000 */
[----:B------:R-:W-:Y:S01]  /*ac50*/  BPT.TRAP 0x1 ;  /* 0x000000040000795c */ /* 0x000fe20000300000 */
.L_x_295:
[----:B------:R-:W-:Y:S05]  /*ac60*/  @P0 BRA `(.L_x_296) ;  /* 0x0000000000040947 */ /* 0x000fea0003800000 */
[----:B------:R-:W-:Y:S01]  /*ac70*/  BPT.TRAP 0x1 ;  /* 0x000000040000795c */ /* 0x000fe20000300000 */
.L_x_296:
[--C-:B-1----:R-:W-:Y:S01]  /*ac80*/  IMAD R4, R3, 0x4000, R10.reuse ;  /* 0x0000400003047824 */ /* 0x102fe200078e020a */
[----:B------:R-:W-:Y:S01]  /*ac90*/  R2UR UR34, R11 ;  /* 0x000000000b2272ca */ /* 0x000fe200000e0000 */
[----:B------:R-:W-:Y:S01]  /*aca0*/  IMAD R10, R3, 0x10000, R10 ;  /* 0x00010000030a7824 */ /* 0x000fe200078e020a */
[----:B------:R-:W-:Y:S01]  /*acb0*/  R2UR UR33, R7 ;  /* 0x00000000072172ca */ /* 0x000fe200000e0000 */
[----:B------:R-:W-:Y:S01]  /*acc0*/  VIADD R12, R12, 0xffffffff ;  /* 0xffffffff0c0c7836 */ /* 0x000fe20000000000 */
[----:B------:R-:W-:Y:S01]  /*acd0*/  R2UR UR24, R4 ;  /* 0x00000000041872ca */ /* 0x000fe200000e0000 */
[----:B------:R-:W-:Y:S01]  /*ace0*/  UIADD3 UR14, UP0, UR30, 0xf0, URZ ;  /* 0x000000f01e0e7890 */ /* 0x000fe2000ff1e03f */
[----:B------:R-:W-:Y:S01]  /*acf0*/  R2UR UR8, R10 ;  /* 0x000000000a0872ca */ /* 0x000fe200000e0000 */
[----:B------:R-:W-:Y:S01]  /*ad00*/  UIADD3 UR44, UP1, UR30, 0x1f0, URZ ;  /* 0x000001f01e2c7890 */ /* 0x000fe2000ff3e03f */
[----:B------:R-:W-:Y:S01]  /*ad10*/  R2UR UR36, R19 ;  /* 0x00000000132472ca */ /* 0x000fe200000e0000 */
[----:B------:R-:W-:Y:S01]  /*ad20*/  UIADD3.X UR15, URZ, UR31, URZ, UP0, !UPT ;  /* 0x0000001f3f0f7290 */ /* 0x000fe200087fe43f */
[----:B------:R-:W-:Y:S01]  /*ad30*/  R2UR UR35, R18 ;  /* 0x00000000122372ca */ /* 0x000fe200000e0000 */
[----:B------:R-:W-:Y:S01]  /*ad40*/  UIADD3.X UR45, URZ, UR31, URZ, UP1, !UPT ;  /* 0x0000001f3f2d7290 */ /* 0x000fe20008ffe43f */
[----:B------:R-:W-:Y:S01]  /*ad50*/  R2UR UR19, R6 ;  /* 0x00000000061372ca */ /* 0x000fe200000e0000 */
[----:B------:R-:W-:Y:S01]  /*ad60*/  UIADD3 UR26, UR34, 0x20, URZ ;  /* 0x00000020221a7890 */ /* 0x000fe2000fffe03f */
[----:B------:R-:W-:Y:S01]  /*ad70*/  ISETP.GT.AND P2, PT, R12, 0x1, PT ;  /* 0x000000010c00780c */ /* 0x000fe20003f44270 */
[----:B------:R-:W-:Y:S01]  /*ad80*/  VIADD R3, R3, 0x1 ;  /* 0x0000000103037836 */ /* 0x000fe20000000000 */
[----:B------:R-:W-:Y:S01]  /*ad90*/  UMOV UR22, 0x0 ;  /* 0x0000000000167882 */ /* 0x000fe20000000000 */
[----:B------:R-:W-:Y:S01]  /*ada0*/  UIADD3 UR32, UR24, 0x100, URZ ;  /* 0x0000010018207890 */ /* 0x000fe2000fffe03f */
[----:B------:R-:W-:Y:S01]  /*adb0*/  VIADD R11, R11, 0x40 ;  /* 0x000000400b0b7836 */ /* 0x000fe20000000000 */
[----:B------:R-:W-:Y:S01]  /*adc0*/  UIADD3 UR24, UR24, 0x2100, URZ ;  /* 0x0000210018187890 */ /* 0x000fe2000fffe03f */
[----:B------:R-:W-:Y:S01]  /*add0*/  ISETP.NE.AND P1, PT, R3, 0x2, PT ;  /* 0x000000020300780c */ /* 0x000fe20003f25270 */
[----:B------:R-:W-:-:S02]  /*ade0*/  UIADD3 UR16, UR8, 0x8100, URZ ;  /* 0x0000810008107890 */ /* 0x000fc4000fffe03f */
[----:B------:R-:W-:Y:S01]  /*adf0*/  UIADD3 UR8, UR8, 0x10100, URZ ;  /* 0x0001010008087890 */ /* 0x000fe2000fffe03f */
[----:B------:R-:W-:Y:S01]  /*ae00*/  SEL R5, RZ, 0x1, P1 ;  /* 0x00000001ff057807 */ /* 0x000fe20000800000 */
[----:B------:R-:W-:Y:S01]  /*ae10*/  UMOV UR23, 0x10000000 ;  /* 0x1000000000177882 */ /* 0x000fe20000000000 */
[----:B------:R-:W-:Y:S01]  /*ae20*/  UMOV UR25, UR33 ;  /* 0x0000002100197c82 */ /* 0x000fe20008000000 */
[----:B------:R-:W-:Y:S01]  /*ae30*/  UMOV UR28, UR36 ;  /* 0x00000024001c7c82 */ /* 0x000fe20008000000 */
[----:B------:R-:W-:Y:S01]  /*ae40*/  UMOV UR27, UR35 ;  /* 0x00000023001b7c82 */ /* 0x000fe20008000000 */
[----:B------:R-:W-:Y:S01]  /*ae50*/  UMOV UR17, UR33 ;  /* 0x0000002100117c82 */ /* 0x000fe20008000000 */
[----:B------:R-:W-:Y:S01]  /*ae60*/  UMOV UR18, UR34 ;  /* 0x0000002200127c82 */ /* 0x000fe20008000000 */
[----:B------:R-:W-:Y:S01]  /*ae70*/  UMOV UR20, UR36 ;  /* 0x0000002400147c82 */ /* 0x000fe20008000000 */
[----:B------:R0:W-:Y:S01]  /*ae80*/  UTMALDG.3D [UR32], [UR14], desc[UR22] ;  /* 0x000016200e0075b4 */ /* 0x0001e20008011000 */
[----:B------:R-:W-:Y:S01]  /*ae90*/  UMOV UR9, UR33 ;  /* 0x0000002100097c82 */ /* 0x000fe20008000000 */
[----:B------:R-:W-:Y:S01]  /*aea0*/  UMOV UR11, UR19 ;  /* 0x00000013000b7c82 */ /* 0x000fe20008000000 */
[----:B------:R-:W-:Y:S01]  /*aeb0*/  UMOV UR12, UR36 ;  /* 0x00000024000c7c82 */ /* 0x000fe20008000000 */
[----:B------:R-:W-:Y:S01]  /*aec0*/  UMOV UR10, UR26 ;  /* 0x0000001a000a7c82 */ /* 0x000fe20008000000 */
[----:B------:R-:W-:-:S02]  /*aed0*/  LOP3.LUT R2, R2, R5, RZ, 0x3c, !PT ;  /* 0x0000000502027212 */ /* 0x000fc400078e3cff */
[----:B------:R-:W-:Y:S01]  /*aee0*/  SEL R3, R3, RZ, P1 ;  /* 0x000000ff03037207 */ /* 0x000fe20000800000 */
[----:B------:R0:W-:Y:S01]  /*aef0*/  UTMALDG.3D [UR24], [UR14], desc[UR22] ;  /* 0x000016180e0075b4 */ /* 0x0001e20008011000 */
[----:B------:R0:W-:Y:S01]  /*af00*/  UTMALDG.3D [UR16], [UR44], desc[UR22] ;  /* 0x000016102c0075b4 */ /* 0x0001e20008011000 */
[----:B------:R0:W-:Y:S02]  /*af10*/  UTMALDG.3D [UR8], [UR44], desc[UR22] ;  /* 0x000016082c0075b4 */ /* 0x0001e40008011000 */
[----:B0-----:R-:W-:Y:S05]  /*af20*/  @P2 BRA `(.L_x_297) ;  /* 0xfffffffc00142947 */ /* 0x001fea000383ffff */
.L_x_293:
[----:B------:R-:W-:Y:S05]  /*af30*/  BSYNC B1 ;  /* 0x0000000000017941 */ /* 0x000fea0003800000 */
.L_x_292:
[----:B------:R-:W-:Y:S01]  /*af40*/  LOP3.LUT P4, RZ, R9, 0xff, RZ, 0xc0, !PT ;  /* 0x000000ff09ff7812 */ /* 0x000fe2000788c0ff */
[----:B------:R-:W-:Y:S01]  /*af50*/  VIADD R0, R0, UR37 ;  /* 0x0000002500007c36 */ /* 0x000fe20008000000 */
[----:B------:R-:W-:Y:S01]  /*af60*/  ULDC.64 UR8, c[0x0][0x650] ;  /* 0x0001940000087ab9 */ /* 0x000fe20000000a00 */
[----:B------:R-:W-:Y:S01]  /*af70*/  BSSY B1, `(.L_x_298) ;  /* 0x000006f000017945 */ /* 0x000fe20003800000 */
[----:B------:R-:W-:Y:S01]  /*af80*/  IMAD.MOV.U32 R18, RZ, RZ, -0x1 ;  /* 0xffffffffff127424 */ /* 0x000fe200078e00ff */
[----:B------:R-:W-:Y:S01]  /*af90*/  PRMT R9, RZ, 0x7610, R9 ;  /* 0x00007610ff097816 */ /* 0x000fe20000000009 */
[----:B------:R-:W-:Y:S01]  /*afa0*/  IMAD.MOV.U32 R19, RZ, RZ, -0x1 ;  /* 0xffffffffff137424 */ /* 0x000fe200078e00ff */
[C---:B------:R-:W-:Y:S02]  /*afb0*/  ISETP.GT.U32.AND P1, PT, R0.reuse, 0x1, PT ;  /* 0x000000010000780c */ /* 0x040fe40003f24070 */
[----:B------:R-:W-:Y:S02]  /*afc0*/  SHF.R.U32.HI R2, RZ, 0x1, R0 ;  /* 0x00000001ff027819 */ /* 0x000fe40000011600 */
[----:B------:R-:W-:-:S02]  /*afd0*/  LOP3.LUT R0, R0, 0x1, RZ, 0xc0, !PT ;  /* 0x0000000100007812 */ /* 0x000fc400078ec0ff */
[----:B------:R-:W0:Y:S01]  /*afe0*/  @P4 S2R R4, SR_CgaCtaId ;  /* 0x0000000000044919 */ /* 0x000e220000008800 */
[----:B------:R-:W-:Y:S02]  /*aff0*/  @P4 MOV R3, 0x400 ;  /* 0x0000040000034802 */ /* 0x000fe40000000f00 */
[----:B------:R-:W-:-:S04]  /*b000*/  LOP3.LUT R2, R2, 0x1, RZ, 0xc0, !PT ;  /* 0x0000000102027812 */ /* 0x000fc800078ec0ff */
[----:B------:R-:W-:Y:S02]  /*b010*/  ISETP.NE.U32.AND P2, PT, R2, 0x1, PT ;  /* 0x000000010200780c */ /* 0x000fe40003f45070 */
[----:B0-----:R-:W-:Y:S01]  /*b020*/  @P4 LEA R3, R4, R3, 0x18 ;  /* 0x0000000304034211 */ /* 0x001fe200078ec0ff */
[----:B------:R-:W-:-:S03]  /*b030*/  IMAD.U32 R4, RZ, RZ, UR37 ;  /* 0x00000025ff047e24 */ /* 0x000fc6000f8e00ff */
[----:B------:R0:W-:Y:S01]  /*b040*/  @P4 SYNCS.ARRIVE.TRANS64.A1T0 RZ, [R3+URZ+0x58], RZ ;  /* 0x000058ff03ff49a7 */ /* 0x0001e2000810003f */
[----:B------:R-:W-:Y:S02]  /*b050*/  IADD3 R16, P4, R16, UR38, RZ ;  /* 0x0000002610107c10 */ /* 0x000fe4000ff9e0ff */
[----:B------:R-:W-:Y:S02]  /*b060*/  ISETP.LT.U32.AND P1, PT, R4, 0x2, P1 ;  /* 0x000000020400780c */ /* 0x000fe40000f21070 */
[----:B------:R-:W-:Y:S02]  /*b070*/  IADD3.X R17, R17, UR41, RZ, P4, !PT ;  /* 0x0000002911117c10 */ /* 0x000fe4000a7fe4ff */
[----:B------:R-:W-:Y:S02]  /*b080*/  ISETP.GE.U32.AND P4, PT, R16, UR8, PT ;  /* 0x0000000810007c0c */ /* 0x000fe4000bf86070 */
[----:B0-----:R-:W-:Y:S02]  /*b090*/  SEL R3, RZ, 0x1, !P1 ;  /* 0x00000001ff037807 */ /* 0x001fe40004800000 */
[----:B------:R-:W-:-:S02]  /*b0a0*/  ISETP.GE.U32.AND.EX P1, PT, R17, UR9, PT, P4 ;  /* 0x0000000911007c0c */ /* 0x000fc4000bf26140 */
[----:B------:R-:W-:-:S04]  /*b0b0*/  ISETP.GT.U32.AND P2, PT, R4, 0x1, !P2 ;  /* 0x000000010400780c */ /* 0x000fc80005744070 */
[----:B------:R-:W-:-:S04]  /*b0c0*/  SEL R2, RZ, 0x1, !P2 ;  /* 0x00000001ff027807 */ /* 0x000fc80005000000 */
[--C-:B------:R-:W-:Y:S01]  /*b0d0*/  LOP3.LUT R8, R2, R8, R3.reuse, 0x96, !PT ;  /* 0x0000000802087212 */ /* 0x100fe200078e9603 */
[----:B------:R-:W-:Y:S01]  /*b0e0*/  IMAD.MOV.U32 R2, RZ, RZ, -0x1 ;  /* 0xffffffffff027424 */ /* 0x000fe200078e00ff */
[----:B------:R-:W-:Y:S01]  /*b0f0*/  PRMT R3, RZ, 0x7610, R3 ;  /* 0x00007610ff037816 */ /* 0x000fe20000000003 */
[----:B------:R-:W-:Y:S06]  /*b100*/  @P1 BRA `(.L_x_299) ;  /* 0x0000000400541947 */ /* 0x000fec0003800000 */
[----:B------:R-:W0:Y:S01]  /*b110*/  S2UR UR7, SR_CTAID.X ;  /* 0x00000000000779c3 */ /* 0x000e220000002500 */
[----:B------:R-:W-:Y:S01]  /*b120*/  ULDC.64 UR8, c[0x0][0x628] ;  /* 0x00018a0000087ab9 */ /* 0x000fe20000000a00 */
[----:B------:R-:W-:Y:S01]  /*b130*/  ULDC UR10, c[0x0][0x150] ;  /* 0x00005400000a7ab9 */ /* 0x000fe20000000800 */
[----:B------:R-:W-:Y:S01]  /*b140*/  ISETP.NE.U32.AND P1, PT, RZ, UR8, PT ;  /* 0x00000008ff007c0c */ /* 0x000fe2000bf25070 */
[----:B------:R-:W-:Y:S01]  /*b150*/  ULDC UR11, c[0x0][0x630] ;  /* 0x00018c00000b7ab9 */ /* 0x000fe20000000800 */
[----:B------:R-:W-:Y:S01]  /*b160*/  ULDC UR14, c[0x0][0x154] ;  /* 0x00005500000e7ab9 */ /* 0x000fe20000000800 */
[----:B------:R-:W-:Y:S01]  /*b170*/  IMAD.MOV.U32 R2, RZ, RZ, R16 ;  /* 0x000000ffff027224 */ /* 0x000fe200078e0010 */
[----:B------:R-:W-:Y:S01]  /*b180*/  ISETP.NE.AND.EX P1, PT, RZ, UR9, PT, P1 ;  /* 0x00000009ff007c0c */ /* 0x000fe2000bf25310 */
[----:B------:R-:W1:Y:S01]  /*b190*/  S2UR UR12, SR_CTAID.Y ;  /* 0x00000000000c79c3 */ /* 0x000e620000002600 */
[----:B0-----:R-:W-:-:S05]  /*b1a0*/  I2FP.F32.U32 R3, UR7 ;  /* 0x0000000700037c45 */ /* 0x001fca0008201000 */
[----:B------:R-:W-:Y:S01]  /*b1b0*/  FMUL R10, R3, UR10 ;  /* 0x0000000a030a7c20 */ /* 0x000fe20008400000 */
[----:B------:R-:W-:-:S05]  /*b1c0*/  IMAD.MOV.U32 R3, RZ, RZ, R17 ;  /* 0x000000ffff037224 */ /* 0x000fca00078e0011 */
[----:B------:R-:W-:Y:S05]  /*b1d0*/  @!P1 BRA `(.L_x_300) ;  /* 0x0000000000289947 */ /* 0x000fea0003800000 */
[----:B------:R-:W-:Y:S02]  /*b1e0*/  ULDC UR10, c[0x0][0x634] ;  /* 0x00018d00000a7ab9 */ /* 0x000fe40000000800 */
[----:B------:R-:W-:-:S05]  /*b1f0*/  IADD3 R7, P1, R16, UR10, RZ ;  /* 0x0000000a10077c10 */ /* 0x000fca000ff3e0ff */
[----:B------:R-:W-:-:S04]  /*b200*/  IMAD.X R11, RZ, RZ, R17, P1 ;  /* 0x000000ffff0b7224 */ /* 0x000fc800008e0611 */
[----:B------:R-:W-:-:S04]  /*b210*/  IMAD.WIDE.U32 R4, R11, UR8, RZ ;  /* 0x000000080b047c25 */ /* 0x000fc8000f8e00ff */
[----:B------:R-:W-:-:S04]  /*b220*/  IMAD.WIDE.U32 R4, P1, R7, UR9, R4 ;  /* 0x0000000907047c25 */ /* 0x000fc8000f820004 */
[----:B------:R-:W-:-:S04]  /*b230*/  IMAD.WIDE.U32 R6, R7, UR8, RZ ;  /* 0x0000000807067c25 */ /* 0x000fc8000f8e00ff */
[----:B------:R-:W-:Y:S01]  /*b240*/  IMAD.X R3, RZ, RZ, RZ, P1 ;  /* 0x000000ffff037224 */ /* 0x000fe200008e06ff */
[----:B------:R-:W-:Y:S01]  /*b250*/  IADD3 RZ, P1, R7, R4, RZ ;  /* 0x0000000407ff7210 */ /* 0x000fe20007f3e0ff */
[----:B------:R-:W-:-:S04]  /*b260*/  IMAD.MOV.U32 R2, RZ, RZ, R5 ;  /* 0x000000ffff027224 */ /* 0x000fc800078e0005 */
[----:B------:R-:W-:-:S08]  /*b270*/  IMAD.WIDE.U32.X R2, R11, UR9, R2, P1 ;  /* 0x000000090b027c25 */ /* 0x000fd000088e0402 */
.L_x_300:
[--C-:B------:R-:W-:Y:S01]  /*b280*/  SHF.R.U64 R19, R2, UR11, R3.reuse ;  /* 0x0000000b02137c19 */ /* 0x100fe20008001203 */
[----:B------:R-:W0:Y:S01]  /*b290*/  F2I.U32.TRUNC.NTZ R10, R10 ;  /* 0x0000000a000a7305 */ /* 0x000e22000020f000 */
[----:B------:R-:W-:Y:S01]  /*b2a0*/  SHF.R.U32.HI R2, RZ, UR11, R3 ;  /* 0x0000000bff027c19 */ /* 0x000fe20008011603 */
[----:B------:R-:W-:Y:S01]  /*b2b0*/  ULDC.64 UR8, c[0x0][0x620] ;  /* 0x0001880000087ab9 */ /* 0x000fe20000000a00 */
[----:B------:R-:W-:Y:S01]  /*b2c0*/  IADD3 R5, P1, RZ, -R19, RZ ;  /* 0x80000013ff057210 */ /* 0x000fe20007f3e0ff */
[----:B------:R-:W2:Y:S01]  /*b2d0*/  LDC R15, c[0x0][0x610] ;  /* 0x00018400ff0f7b82 */ /* 0x000ea20000000800 */
[----:B-1----:R-:W-:Y:S01]  /*b2e0*/  I2FP.F32.U32 R4, UR12 ;  /* 0x0000000c00047c45 */ /* 0x002fe20008201000 */
[----:B------:R-:W-:Y:S01]  /*b2f0*/  ULDC UR11, c[0x0][0x658] ;  /* 0x00019600000b7ab9 */ /* 0x000fe20000000800 */
[----:B------:R-:W-:Y:S01]  /*b300*/  ULDC UR16, c[0x0][0x648] ;  /* 0x0001920000107ab9 */ /* 0x000fe20000000800 */
[----:B------:R-:W-:Y:S02]  /*b310*/  IMAD.X R2, RZ, RZ, ~R2, P1 ;  /* 0x000000ffff027224 */ /* 0x000fe400008e0e02 */
[----:B------:R-:W-:Y:S01]  /*b320*/  FMUL R6, R4, UR14 ;  /* 0x0000000e04067c20 */ /* 0x000fe20008400000 */
[----:B------:R-:W-:Y:S01]  /*b330*/  ULDC.64 UR14, c[0x0][0x640] ;  /* 0x00019000000e7ab9 */ /* 0x000fe20000000a00 */
[----:B------:R-:W-:Y:S01]  /*b340*/  IMAD R4, R2, UR8, RZ ;  /* 0x0000000802047c24 */ /* 0x000fe2000f8e02ff */
[----:B------:R-:W-:Y:S01]  /*b350*/  ISETP.NE.U32.AND P1, PT, RZ, UR14, PT ;  /* 0x0000000eff007c0c */ /* 0x000fe2000bf25070 */
[C---:B------:R-:W-:Y:S01]  /*b360*/  IMAD.WIDE.U32 R2, R5.reuse, UR8, R16 ;  /* 0x0000000805027c25 */ /* 0x040fe2000f8e0010 */
[----:B0-----:R-:W-:Y:S01]  /*b370*/  R2UR UR8, R10 ;  /* 0x000000000a0872ca */ /* 0x001fe200000e0000 */
[----:B------:R-:W0:Y:S01]  /*b380*/  F2I.U32.TRUNC.NTZ R6, R6 ;  /* 0x0000000600067305 */ /* 0x000e22000020f000 */
[----:B------:R-:W-:Y:S01]  /*b390*/  ISETP.NE.AND.EX P1, PT, RZ, UR15, PT, P1 ;  /* 0x0000000fff007c0c */ /* 0x000fe2000bf25310 */
[----:B------:R-:W-:Y:S01]  /*b3a0*/  IMAD R5, R5, UR9, R4 ;  /* 0x0000000905057c24 */ /* 0x000fe2000f8e0204 */
[----:B------:R-:W-:-:S03]  /*b3b0*/  ULDC UR9, c[0x0][0x618] ;  /* 0x0001860000097ab9 */ /* 0x000fc60000000800 */
[----:B------:R-:W-:-:S05]  /*b3c0*/  IMAD.IADD R3, R3, 0x1, R5 ;  /* 0x0000000103037824 */ /* 0x000fca00078e0205 */
[--C-:B------:R-:W-:Y:S02]  /*b3d0*/  SHF.R.U64 R10, R2, UR9, R3.reuse ;  /* 0x00000009020a7c19 */ /* 0x100fe40008001203 */
[----:B------:R-:W-:Y:S01]  /*b3e0*/  SHF.R.U32.HI R3, RZ, UR9, R3 ;  /* 0x00000009ff037c19 */ /* 0x000fe20008011603 */
[----:B------:R-:W-:Y:S01]  /*b3f0*/  ULDC UR9, c[0x0][0x608] ;  /* 0x0001820000097ab9 */ /* 0x000fe20000000800 */
[----:B0-----:R-:W-:Y:S02]  /*b400*/  R2UR UR10, R6 ;  /* 0x00000000060a72ca */ /* 0x001fe400000e0000 */
[--C-:B------:R-:W-:Y:S02]  /*b410*/  SHF.R.U64 R12, R10, UR9, R3.reuse ;  /* 0x000000090a0c7c19 */ /* 0x100fe40008001203 */
[----:B------:R-:W-:Y:S01]  /*b420*/  SHF.R.U32.HI R3, RZ, UR9, R3 ;  /* 0x00000009ff037c19 */ /* 0x000fe20008011603 */
[----:B------:R-:W-:-:S03]  /*b430*/  UIADD3 UR9, -UR8, URZ, URZ ;  /* 0x0000003f08097290 */ /* 0x000fc6000fffe13f */
[--C-:B------:R-:W-:Y:S01]  /*b440*/  SHF.R.U64 R13, R12, UR11, R3.reuse ;  /* 0x0000000b0c0d7c19 */ /* 0x100fe20008001203 */
[----:B------:R-:W-:Y:S01]  /*b450*/  ULDC UR8, c[0x0][0x144] ;  /* 0x0000510000087ab9 */ /* 0x000fe20000000800 */
[----:B------:R-:W-:-:S03]  /*b460*/  SHF.R.U32.HI R3, RZ, UR11, R3 ;  /* 0x0000000bff037c19 */ /* 0x000fc60008011603 */
[----:B------:R-:W-:Y:S01]  /*b470*/  IMAD.MOV.U32 R2, RZ, RZ, R13 ;  /* 0x000000ffff027224 */ /* 0x000fe200078e000d */
[----:B------:R-:W-:Y:S06]  /*b480*/  @!P1 BRA `(.L_x_301) ;  /* 0x0000000000289947 */ /* 0x000fec0003800000 */
        /* <DEDUP_REMOVED lines=10> */
.L_x_301:
[----:B------:R-:W-:Y:S01]  /*b530*/  UISETP.NE.AND UP0, UPT, UR40, URZ, UPT ;  /* 0x0000003f2800728c */ /* 0x000fe2000bf05270 */
[----:B------:R-:W-:Y:S01]  /*b540*/  SHF.R.U64 R3, R2, UR16, R3 ;  /* 0x0000001002037c19 */ /* 0x000fe20008001203 */
[----:B------:R-:W-:Y:S01]  /*b550*/  UIADD3 UR10, -UR10, URZ, URZ ;  /* 0x0000003f0a0a7290 */ /* 0x000fe2000fffe13f */
[----:B------:R-:W-:Y:S01]  /*b560*/  LOP3.LUT R2, R12, UR6, RZ, 0xc0, !PT ;  /* 0x000000060c027c12 */ /* 0x000fe2000f8ec0ff */
[----:B------:R-:W-:Y:S01]  /*b570*/  UIMAD UR7, UR8, UR9, UR7 ;  /* 0x00000009080772a4 */ /* 0x000fe2000f8e0207 */
[----:B------:R-:W-:Y:S01]  /*b580*/  LOP3.LUT R5, R10, UR4, RZ, 0xc0, !PT ;  /* 0x000000040a057c12 */ /* 0x000fe2000f8ec0ff */
[----:B------:R-:W-:Y:S01]  /*b590*/  IMAD.MOV R4, RZ, RZ, -R3 ;  /* 0x000000ffff047224 */ /* 0x000fe200078e0a03 */
[----:B------:R-:W-:Y:S01]  /*b5a0*/  ULDC UR8, c[0x0][0x148] ;  /* 0x0000520000087ab9 */ /* 0x000fe20000000800 */
[----:B------:R-:W-:Y:S01]  /*b5b0*/  IMAD R18, R3, UR5, R2 ;  /* 0x0000000503127c24 */ /* 0x000fe2000f8e0202 */
[----:B------:R-:W-:Y:S01]  /*b5c0*/  PLOP3.LUT P1, PT, PT, PT, UP0, 0x80, 0x0 ;  /* 0x000000000000781c */ /* 0x000fe20003f2f008 */
[----:B------:R-:W-:Y:S01]  /*b5d0*/  IMAD.MOV.U32 R3, RZ, RZ, 0x1 ;  /* 0x00000001ff037424 */ /* 0x000fe200078e00ff */
[----:B------:R-:W-:-:S03]  /*b5e0*/  @UP0 UIMAD UR7, UR8, UR10, UR12 ;  /* 0x0000000a080702a4 */ /* 0x000fc6000f8e020c */
[----:B------:R-:W-:Y:S02]  /*b5f0*/  ULDC UR8, c[0x0][0x638] ;  /* 0x00018e0000087ab9 */ /* 0x000fe40000000800 */
[----:B------:R-:W-:Y:S02]  /*b600*/  IMAD R2, R4, UR8, R13 ;  /* 0x0000000804027c24 */ /* 0x000fe4000f8e020d */
[----:B--2---:R-:W-:Y:S01]  /*b610*/  IMAD R18, R18, R15, UR7 ;  /* 0x0000000712127e24 */ /* 0x004fe2000f8e020f */
[----:B------:R-:W-:Y:S02]  /*b620*/  ULDC UR7, c[0x0][0x600] ;  /* 0x0001800000077ab9 */ /* 0x000fe40000000800 */
[----:B------:R-:W-:-:S05]  /*b630*/  IMAD R5, R2, UR7, R5 ;  /* 0x0000000702057c24 */ /* 0x000fca000f8e0205 */
[----:B------:R-:W-:Y:S02]  /*b640*/  SEL R2, R5, R18, !P1 ;  /* 0x0000001205027207 */ /* 0x000fe40004800000 */
[----:B------:R-:W-:-:S07]  /*b650*/  SEL R18, R18, R5, !P1 ;  /* 0x0000000512127207 */ /* 0x000fce0004800000 */
.L_x_299:
[----:B------:R-:W-:Y:S05]  /*b660*/  BSYNC B1 ;  /* 0x0000000000017941 */ /* 0x000fea0003800000 */
.L_x_298:
[----:B------:R-:W-:-:S13]  /*b670*/  LOP3.LUT P1, RZ, R3, 0xff, RZ, 0xc0, !PT ;  /* 0x000000ff03ff7812 */ /* 0x000fda000782c0ff */
[----:B------:R-:W-:Y:S05]  /*b680*/  @P1 BRA `(.L_x_302) ;  /* 0xfffffff400081947 */ /* 0x000fea000383ffff */
[----:B------:R-:W-:Y:S05]  /*b690*/  BSYNC B0 ;  /* 0x0000000000007941 */ /* 0x000fea0003800000 */
.L_x_290:
[----:B------:R-:W-:-:S03]  /*b6a0*/  UMOV UR7, 0xffffffff ;  /* 0xffffffff00077882 */ /* 0x000fc60000000000 */
[----:B------:R-:W-:Y:S05]  /*b6b0*/  BRA.DIV UR7, `(.L_x_303) ;  /* 0x0000000207fc7947 */ /* 0x000fea000b800000 */
[----:B------:R-:W-:-:S13]  /*b6c0*/  ELECT P6, URZ, PT ;  /* 0x00000000003f782f */ /* 0x000fda00038c0000 */
.L_x_317:
[----:B------:R-:W-:Y:S04]  /*b6d0*/  BSSY B0, `(.L_x_304) ;  /* 0x000001a000007945 */ /* 0x000fe80003800000 */
[----:B------:R-:W-:Y:S05]  /*b6e0*/  @!P6 BRA `(.L_x_305) ;  /* 0x000000000060e947 */ /* 0x000fea0003800000 */
[----:B------:R-:W-:-:S04]  /*b6f0*/  ULOP3.LUT UR7, UR42, 0x2, URZ, 0xfc, !UPT ;  /* 0x000000022a077892 */ /* 0x000fc8000f8efc3f */
[----:B------:R-:W-:-:S06]  /*b700*/  UISETP.NE.AND UP0, UPT, UR7, 0x3, UPT ;  /* 0x000000030700788c */ /* 0x000fcc000bf05270 */
[----:B------:R-:W-:-:S13]  /*b710*/  PLOP3.LUT P0, PT, PT, PT, UP0, 0x80, 0x0 ;  /* 0x000000000000781c */ /* 0x000fda0003f0f008 */
[----:B------:R-:W-:Y:S05]  /*b720*/  @!P0 BRA `(.L_x_306) ;  /* 0x0000000000048947 */ /* 0x000fea0003800000 */
[----:B------:R-:W-:Y:S01]  /*b730*/  BPT.TRAP 0x1 ;  /* 0x000000040000795c */ /* 0x000fe20000300000 */
.L_x_306:
[----:B------:R-:W0:Y:S01]  /*b740*/  S2R R3, SR_CgaCtaId ;  /* 0x0000000000037919 */ /* 0x000e220000008800 */
[----:B------:R-:W-:-:S04]  /*b750*/  MOV R2, 0x400 ;  /* 0x0000040000027802 */ /* 0x000fc80000000f00 */
[----:B0-----:R-:W-:Y:S02]  /*b760*/  LEA R3, R3, R2, 0x18 ;  /* 0x0000000203037211 */ /* 0x001fe400078ec0ff */
[----:B------:R-:W-:-:S03]  /*b770*/  SHF.L.U32 R2, R8, 0x1f, RZ ;  /* 0x0000001f08027819 */ /* 0x000fc600000006ff */
[----:B------:R-:W-:-:S04]  /*b780*/  VIADD R3, R3, 0x10 ;  /* 0x0000001003037836 */ /* 0x000fc80000000000 */
[C---:B------:R-:W-:Y:S02]  /*b790*/  IMAD R7, R0.reuse, 0x8, R3 ;  /* 0x0000000800077824 */ /* 0x040fe400078e0203 */
[----:B------:R-:W-:Y:S02]  /*b7a0*/  VIADD R0, R0, 0x1 ;  /* 0x0000000100007836 */ /* 0x000fe40000000000 */
[----:B------:R-:W0:Y:S03]  /*b7b0*/  SYNCS.PHASECHK.TRANS64.TRYWAIT P0, [R7+URZ], R2 ;  /* 0x00000002070075a7 */ /* 0x000e26000800017f */
[----:B------:R-:W-:-:S04]  /*b7c0*/  ISETP.NE.AND P1, PT, R0, 0x2, PT ;  /* 0x000000020000780c */ /* 0x000fc80003f25270 */
[----:B------:R-:W-:Y:S02]  /*b7d0*/  SEL R5, RZ, 0x1, P1 ;  /* 0x00000001ff057807 */ /* 0x000fe40000800000 */
[----:B------:R-:W-:Y:S02]  /*b7e0*/  SEL R0, R0, RZ, P1 ;  /* 0x000000ff00007207 */ /* 0x000fe40000800000 */
[----:B------:R-:W-:Y:S01]  /*b7f0*/  LOP3.LUT R5, R8, R5, RZ, 0x3c, !PT ;  /* 0x0000000508057212 */ /* 0x000fe200078e3cff */
[----:B0-----:R-:W-:Y:S06]  /*b800*/  @!P0 BRA `(.L_x_307) ;  /* 0x0000000000c88947 */ /* 0x001fec0003800000 */
.L_x_318:
[----:B------:R-:W-:Y:S01]  /*b810*/  IMAD R3, R0, 0x8, R3 ;  /* 0x0000000800037824 */ /* 0x000fe200078e0203 */
[----:B------:R-:W-:-:S07]  /*b820*/  SHF.L.U32 R0, R5, 0x1f, RZ ;  /* 0x0000001f05007819 */ /* 0x000fce00000006ff */
.L_x_308:
[----:B-1----:R1:W2:Y:S02]  /*b830*/  SYNCS.PHASECHK.TRANS64.TRYWAIT P0, [R3+URZ], R0 ;  /* 0x00000000030075a7 */ /* 0x0022a4000800017f */
[----:B--2---:R-:W-:Y:S05]  /*b840*/  @!P0 NANOSLEEP.SYNCS 0x989680 ;  /* 0x009896800000895d */ /* 0x004fea0003900000 */
[----:B------:R-:W2:Y:S02]  /*b850*/  @!P0 SYNCS.PHASECHK.TRANS64 P0, [R3+URZ], R0 ;  /* 0x00000000030085a7 */ /* 0x000ea4000800007f */
[----:B--2---:R-:W-:Y:S05]  /*b860*/  @!P0 BRA `(.L_x_308) ;  /* 0xfffffffc00f08947 */ /* 0x004fea000383ffff */
.L_x_305:
[----:B------:R-:W-:Y:S05]  /*b870*/  BSYNC B0 ;  /* 0x0000000000007941 */ /* 0x000fea0003800000 */
.L_x_304:
[----:B------:R-:W-:Y:S05]  /*b880*/  EXIT ;  /* 0x000000000000794d */ /* 0x000fea0003800000 */
.L_x_14:
[----:B0-----:R0:W1:Y:S02]  /*b890*/  SYNCS.PHASECHK.TRANS64.TRYWAIT P0, [R157+URZ], R0 ;  /* 0x000000009d0075a7 */ /* 0x001064000800017f */
[----:B-1----:R-:W-:Y:S05]  /*b8a0*/  @!P0 NANOSLEEP.SYNCS 0x989680 ;  /* 0x009896800000895d */ /* 0x002fea0003900000 */
[----:B------:R-:W1:Y:S02]  /*b8b0*/  @!P0 SYNCS.PHASECHK.TRANS64 P0, [R157+URZ], R0 ;  /* 0x000000009d0085a7 */ /* 0x000e64000800007f */
[----:B-1----:R-:W-:Y:S05]  /*b8c0*/  @!P0 BRA `(.L_x_14) ;  /* 0xfffffffc00f08947 */ /* 0x002fea000383ffff */
[----:B------:R-:W-:Y:S05]  /*b8d0*/  BRA `(.L_x_309) ;  /* 0xffffff5c001c7947 */ /* 0x000fea000383ffff */
.L_x_19:
[----:B-1----:R1:W2:Y:S02]  /*b8e0*/  SYNCS.PHASECHK.TRANS64.TRYWAIT P1, [R3+URZ], R0 ;  /* 0x00000000030075a7 */ /* 0x0022a4000802017f */
[----:B--2---:R-:W-:Y:S05]  /*b8f0*/  @!P1 NANOSLEEP.SYNCS 0x989680 ;  /* 0x009896800000995d */ /* 0x004fea0003900000 */
[----:B------:R-:W2:Y:S02]  /*b900*/  @!P1 SYNCS.PHASECHK.TRANS64 P1, [R3+URZ], R0 ;  /* 0x00000000030095a7 */ /* 0x000ea4000802007f */
[----:B--2---:R-:W-:Y:S05]  /*b910*/  @!P1 BRA `(.L_x_19) ;  /* 0xfffffffc00f09947 */ /* 0x004fea000383ffff */
[----:B------:R-:W-:Y:S05]  /*b920*/  BRA `(.L_x_18) ;  /* 0xffffff5c008c7947 */ /* 0x000fea000383ffff */
.L_x_24:
[----:B-1----:R-:W-:-:S04]  /*b930*/  IMAD.U32 R4, RZ, RZ, UR8 ;  /* 0x00000008ff047e24 */ /* 0x002fc8000f8e00ff */
[----:B------:R1:W2:Y:S03]  /*b940*/  SYNCS.PHASECHK.TRANS64.TRYWAIT P1, [R4+URZ], R3 ;  /* 0x00000003040075a7 */ /* 0x0002a6000802017f */
[----:B--2---:R-:W-:Y:S05]  /*b950*/  @!P1 NANOSLEEP.SYNCS 0x989680 ;  /* 0x009896800000995d */ /* 0x004fea0003900000 */
[----:B------:R-:W2:Y:S02]  /*b960*/  @!P1 SYNCS.PHASECHK.TRANS64 P1, [R4+URZ], R3 ;  /* 0x00000003040095a7 */ /* 0x000ea4000802007f */
[----:B--2---:R-:W-:Y:S05]  /*b970*/  @!P1 BRA `(.L_x_24) ;  /* 0xfffffffc00ec9947 */ /* 0x004fea000383ffff */
[----:B------:R-:W-:Y:S05]  /*b980*/  BRA `(.L_x_23) ;  /* 0xffffff6000e87947 */ /* 0x000fea000383ffff */
.L_x_30:
[----:B0-----:R0:W1:Y:S02]  /*b990*/  SYNCS.PHASECHK.TRANS64.TRYWAIT P0, [R157+URZ+0x10], R0 ;  /* 0x000010009d0075a7 */ /* 0x001064000800017f */
[----:B-1----:R-:W-:Y:S05]  /*b9a0*/  @!P0 NANOSLEEP.SYNCS 0x989680 ;  /* 0x009896800000895d */ /* 0x002fea0003900000 */
[----:B------:R-:W1:Y:S02]  /*b9b0*/  @!P0 SYNCS.PHASECHK.TRANS64 P0, [R157+URZ+0x10], R0 ;  /* 0x000010009d0085a7 */ /* 0x000e64000800007f */
[----:B-1----:R-:W-:Y:S05]  /*b9c0*/  @!P0 BRA `(.L_x_30) ;  /* 0xfffffffc00f08947 */ /* 0x002fea000383ffff */
[----:B------:R-:W-:Y:S05]  /*b9d0*/  BRA `(.L_x_310) ;  /* 0xffffff6800b47947 */ /* 0x000fea000383ffff */
.L_x_291:
[----:B------:R-:W-:Y:S01]  /*b9e0*/  BSSY B1, `(.L_x_311) ;  /* 0x0000006000017945 */ /* 0x000fe20003800000 */
[----:B------:R-:W-:-:S07]  /*b9f0*/  IMAD.MOV.U32 R15, RZ, RZ, -0x1 ;  /* 0xffffffffff0f7424 */ /* 0x000fce00078e00ff */
[----:B------:R-:W-:Y:S05]  /*ba00*/  WARPSYNC.COLLECTIVE R15, `(.L_x_312) ;  /* 0x000000000f0c7348 */ /* 0x000fea0003c00000 */
[----:B------:R-:W-:Y:S02]  /*ba10*/  ELECT P6, UR62, PT ;  /* 0x00000000003e782f */ /* 0x000fe400038c0000 */
[----:B------:R-:W-:Y:S01]  /*ba20*/  MOV R14, UR62 ;  /* 0x0000003e000e7c02 */ /* 0x000fe20008000f00 */
[----:B------:R-:W-:Y:S10]  /*ba30*/  ENDCOLLECTIVE ;  /* 0x000000000000791b */ /* 0x000ff40003800000 */
.L_x_312:
[----:B------:R-:W-:Y:S05]  /*ba40*/  BSYNC B1 ;  /* 0x0000000000017941 */ /* 0x000fea0003800000 */
.L_x_311:
[----:B------:R-:W-:Y:S05]  /*ba50*/  BRA `(.L_x_313) ;  /* 0xfffffff000207947 */ /* 0x000fea000383ffff */
.L_x_294:
[----:B-1----:R1:W2:Y:S02]  /*ba60*/  SYNCS.PHASECHK.TRANS64.TRYWAIT P1, [R7+URZ+0x10], R4 ;  /* 0x00001004070075a7 */ /* 0x0022a4000802017f */
[----:B--2---:R-:W-:Y:S05]  /*ba70*/  @!P1 NANOSLEEP.SYNCS 0x989680 ;  /* 0x009896800000995d */ /* 0x004fea0003900000 */
[----:B------:R-:W2:Y:S02]  /*ba80*/  @!P1 SYNCS.PHASECHK.TRANS64 P1, [R7+URZ+0x10], R4 ;  /* 0x00001004070095a7 */ /* 0x000ea4000802007f */
[----:B--2---:R-:W-:Y:S05]  /*ba90*/  @!P1 BRA `(.L_x_294) ;  /* 0xfffffffc00f09947 */ /* 0x004fea000383ffff */
[----:B------:R-:W-:Y:S05]  /*baa0*/  BRA `(.L_x_314) ;  /* 0xfffffff000547947 */ /* 0x000fea000383ffff */
.L_x_303:
[----:B------:R-:W-:Y:S01]  /*bab0*/  BSSY B0, `(.L_x_315) ;  /* 0x0000006000007945 */ /* 0x000fe20003800000 */
[----:B------:R-:W-:-:S07]  /*bac0*/  IMAD.MOV.U32 R15, RZ, RZ, -0x1 ;  /* 0xffffffffff0f7424 */ /* 0x000fce00078e00ff */
[----:B------:R-:W-:Y:S05]  /*bad0*/  WARPSYNC.COLLECTIVE R15, `(.L_x_316) ;  /* 0x000000000f0c7348 */ /* 0x000fea0003c00000 */
[----:B------:R-:W-:Y:S02]  /*bae0*/  ELECT P6, UR62, PT ;  /* 0x00000000003e782f */ /* 0x000fe400038c0000 */
[----:B------:R-:W-:Y:S01]  /*baf0*/  MOV R14, UR62 ;  /* 0x0000003e000e7c02 */ /* 0x000fe20008000f00 */
[----:B------:R-:W-:Y:S10]  /*bb00*/  ENDCOLLECTIVE ;  /* 0x000000000000791b */ /* 0x000ff40003800000 */
.L_x_316:
[----:B------:R-:W-:Y:S05]  /*bb10*/  BSYNC B0 ;  /* 0x0000000000007941 */ /* 0x000fea0003800000 */
.L_x_315:
[----:B------:R-:W-:Y:S05]  /*bb20*/  BRA `(.L_x_317) ;  /* 0xfffffff800e87947 */ /* 0x000fea000383ffff */
.L_x_307:
[----:B0-----:R0:W1:Y:S02]  /*bb30*/  SYNCS.PHASECHK.TRANS64.TRYWAIT P0, [R7+URZ], R2 ;  /* 0x00000002070075a7 */ /* 0x001064000800017f */
[----:B-1----:R-:W-:Y:S05]  /*bb40*/  @!P0 NANOSLEEP.SYNCS 0x989680 ;  /* 0x009896800000895d */ /* 0x002fea0003900000 */
[----:B------:R-:W1:Y:S02]  /*bb50*/  @!P0 SYNCS.PHASECHK.TRANS64 P0, [R7+URZ], R2 ;  /* 0x00000002070085a7 */ /* 0x000e64000800007f */
[----:B-1----:R-:W-:Y:S05]  /*bb60*/  @!P0 BRA `(.L_x_307) ;  /* 0xfffffffc00f08947 */ /* 0x002fea000383ffff */
[----:B------:R-:W-:Y:S05]  /*bb70*/  BRA `(.L_x_318) ;  /* 0xfffffffc00247947 */ /* 0x000fea000383ffff */
.L_x_319:
[----:B------:R-:W-:-:S00]  /*bb80*/  BRA `(.L_x_319) ;  /* 0xfffffffc00fc7947 */ /* 0x000fc0000383ffff */
[----:B------:R-:W-:-:S00]  /*bb90*/  NOP ;  /* 0x0000000000007918 */ /* 0x000fc00000000000 */
        /* <DEDUP_REMOVED lines=14> */
.L_x_320:


//--------------------- .nv.global.init           --------------------------
	.section	.nv.global.init,"aw",@progbits
.nv.global.init:
	.type		$str$22,@object
	.size		$str$22,($str$23 - $str$22)
$str$22:
        /*0000*/ 	.byte	0x6b, 0x5f, 0x74, 0x69, 0x6c, 0x65, 0x5f, 0x63, 0x6f, 0x75, 0x6e, 0x74, 0x20, 0x3e, 0x3d, 0x20
        /*0010*/ 	.byte	0x31, 0x00
	.type		$str$23,@object
	.size		$str$23,(__unnamed_1 - $str$23)
$str$23:
        /*0012*/ 	.byte	0x2f, 0x74, 0x6d, 0x70, 0x2f, 0x63, 0x75, 0x74, 0x6c, 0x61, 0x73, 0x73, 0x5f, 0x73, 0x77, 0x65
        /*0022*/ 	.byte	0x65, 0x70, 0x5f, 0x73, 0x72, 0x63, 0x2f, 0x69, 0x6e, 0x63, 0x6c, 0x75, 0x64, 0x65, 0x2f, 0x63
        /*0032*/ 	.byte	0x75, 0x74, 0x6c, 0x61, 0x73, 0x73, 0x2f, 0x67, 0x65, 0x6d, 0x6d, 0x2f, 0x63, 0x6f, 0x6c, 0x6c
        /*0042*/ 	.byte	0x65, 0x63, 0x74, 0x69, 0x76, 0x65, 0x2f, 0x73, 0x6d, 0x39, 0x30, 0x5f, 0x6d, 0x6d, 0x61, 0x5f
        /*0052*/ 	.byte	0x74, 0x6d, 0x61, 0x5f, 0x67, 0x6d, 0x6d, 0x61, 0x5f, 0x73, 0x73, 0x5f, 0x77, 0x61, 0x72, 0x70
        /*0062*/ 	.byte	0x73, 0x70, 0x65, 0x63, 0x69, 0x61, 0x6c, 0x69, 0x7a, 0x65, 0x64, 0x2e, 0x68, 0x70, 0x70, 0x00
	.type		__unnamed_1,@object
	.size		__unnamed_1,(.L_0 - __unnamed_1)
__unnamed_1:
        /*0072*/ 	.byte	0x76, 0x6f, 0x69, 0x64, 0x20, 0x63, 0x75, 0x74, 0x6c, 0x61, 0x73, 0x73, 0x3a, 0x3a, 0x67, 0x65
        /* <DEDUP_REMOVED lines=176> */
        /*0b82*/ 	.byte	0x3a, 0x3a, 0x69, 0x64, 0x65, 0x6e, 0x74, 0x69, 0x74, 0x79, 0x5d, 0x00
.L_0:


//--------------------- .nv.shared._ZN7cutlass13device_kernelINS_4gemm6kernel13GemmUniversalIN4cute5tupleIJiiiiEEENS1_10collective13CollectiveMmaINS1_34MainloopSm90TmaGmmaWarpSpecializedILi2ENS5_IJNS4_1CILi1EEESB_SB_EEENS1_32KernelTmaWarpSpecializedPingpongEEENS5_IJNSA_ILi64EEENSA_ILi256EEESF_EEENS_10tfloat32_tENS5_IJlSB_lEEESI_SJ_NS4_8TiledMMAINS4_8MMA_AtomIJNS4_4SM904GMMA30MMA_64x256x8_F32TF32TF32_SS_TNILNSN_7ScaleInE1ELSP_1EEEEEENS4_6LayoutISC_NS5_IJNSA_ILi0EEEST_ST_EEEEENS5_IJNS4_10UnderscoreESW_SW_EEEEENS4_13SM90_TMA_LOADENS4_14ComposedLayoutINS4_7SwizzleILi3ELi4ELi3EEENS4_18smem_ptr_flag_bitsILi32EEENSS_INS5_IJNSA_ILi8EEENSA_ILi32EEEEEENS5_IJS16_SB_EEEEEEEvNS4_8identityESZ_S1A_vS1B_EENS_8epilogue10collective6detail29Sm90TmaWarpSpecializedAdapterINS1E_15DefaultEpilogueISI_SJ_SJ_NS1D_6thread17LinearCombinationISI_Li1EffLNS1I_9ScaleType4KindE0ELNS_15FloatRoundStyleE2ESI_EENS1_15EpilogueDefaultEEEEEvvEEEEvNT_6ParamsE --------------------------
	.section	.nv.shared._ZN7cutlass13device_kernelINS_4gemm6kernel13GemmUniversalIN4cute5tupleIJiiiiEEENS1_10collective13CollectiveMmaINS1_34MainloopSm90TmaGmmaWarpSpecializedILi2ENS5_IJNS4_1CILi1EEESB_SB_EEENS1_32KernelTmaWarpSpecializedPingpongEEENS5_IJNSA_ILi64EEENSA_ILi256EEESF_EEENS_10tfloat32_tENS5_IJlSB_lEEESI_SJ_NS4_8TiledMMAINS4_8MMA_AtomIJNS4_4SM904GMMA30MMA_64x256x8_F32TF32TF32_SS_TNILNSN_7ScaleInE1ELSP_1EEEEEENS4_6LayoutISC_NS5_IJNSA_ILi0EEEST_ST_EEEEENS5_IJNS4_10UnderscoreESW_SW_EEEEENS4_13SM90_TMA_LOADENS4_14ComposedLayoutINS4_7SwizzleILi3ELi4ELi3EEENS4_18smem_ptr_flag_bitsILi32EEENSS_INS5_IJNSA_ILi8EEENSA_ILi32EEEEEENS5_IJS16_SB_EEEEEEEvNS4_8identityESZ_S1A_vS1B_EENS_8epilogue10collective6detail29Sm90TmaWarpSpecializedAdapterINS1E_15DefaultEpilogueISI_SJ_SJ_NS1D_6thread17LinearCombinationISI_Li1EffLNS1I_9ScaleType4KindE0ELNS_15FloatRoundStyleE2ESI_EENS1_15EpilogueDefaultEEEEEvvEEEEvNT_6ParamsE,"aw",@nobits
	.sectionflags	@""
	.align	16
	.zero		1024


//--------------------- .nv.shared.reserved.0     --------------------------
	.section	.nv.shared.reserved.0,"aw",@nobits
	.weak		__nv_reservedSMEM_offset_0_alias
	.size		__nv_reservedSMEM_offset_0_alias, 0, 0
	.other		__nv_reservedSMEM_offset_0_alias,@"STO_CUDA_RESERVED_SHARED STV_DEFAULT"
__nv_reservedSMEM_offset_0_alias:
	.zero		0


//--------------------- .nv.global                --------------------------
	.section	.nv.global,"aw",@nobits
.nv.global:
	.type		_ZN40_INTERNAL_78fa0165_4_k_cu_61fd5f3e_296764cute1_E,@object
	.size		_ZN40_INTERNAL_78fa0165_4_k_cu_61fd5f3e_296764cute1_E,(_ZN40_INTERNAL_78fa0165_4_k_cu_61fd5f3e_296764cuda3std3__45__cpo6cbeginE - _ZN40_INTERNAL_78fa0165_4_k_cu_61fd5f3e_296764cute1_E)
_ZN40_INTERNAL_78fa0165_4_k_cu_61fd5f3e_296764cute1_E:
	.zero		1
	.type		_ZN40_INTERNAL_78fa0165_4_k_cu_61fd5f3e_296764cuda3std3__45__cpo6cbeginE,@object
	.size		_ZN40_INTERNAL_78fa0165_4_k_cu_61fd5f3e_296764cuda3std3__45__cpo6cbeginE,(_ZN40_INTERNAL_78fa0165_4_k_cu_61fd5f3e_296764cuda3std3__48in_placeE - _ZN40_INTERNAL_78fa0165_4_k_cu_61fd5f3e_296764cuda3std3__45__cpo6cbeginE)
_ZN40_INTERNAL_78fa0165_4_k_cu_61fd5f3e_296764cuda3std3__45__cpo6cbeginE:
	.zero		1
	.type		_ZN40_INTERNAL_78fa0165_4_k_cu_61fd5f3e_296764cuda3std3__48in_placeE,@object
	.size		_ZN40_INTERNAL_78fa0165_4_k_cu_61fd5f3e_296764cuda3std3__48in_placeE,(_ZN40_INTERNAL_78fa0165_4_k_cu_61fd5f3e_296764cuda3std6ranges3__45__cpo9iter_moveE - _ZN40_INTERNAL_78fa0165_4_k_cu_61fd5f3e_296764cuda3std3__48in_placeE)
_ZN40_INTERNAL_78fa0165_4_k_cu_61fd5f3e_296764cuda3std3__48in_placeE:
	.zero		1
	.type		_ZN40_INTERNAL_78fa0165_4_k_cu_61fd5f3e_296764cuda3std6ranges3__45__cpo9iter_moveE,@object
	.size		_ZN40_INTERNAL_78fa0165_4_k_cu_61fd5f3e_296764cuda3std6ranges3__45__cpo9iter_moveE,(_ZN40_INTERNAL_78fa0165_4_k_cu_61fd5f3e_296764cuda3std3__45__cpo5beginE - _ZN40_INTERNAL_78fa0165_4_k_cu_61fd5f3e_296764cuda3std6ranges3__45__cpo9iter_moveE)
_ZN40_INTERNAL_78fa0165_4_k_cu_61fd5f3e_296764cuda3std6ranges3__45__cpo9iter_moveE:
	.zero		1
	.type		_ZN40_INTERNAL_78fa0165_4_k_cu_61fd5f3e_296764cuda3std3__45__cpo5beginE,@object
	.size		_ZN40_INTERNAL_78fa0165_4_k_cu_61fd5f3e_296764cuda3std3__45__cpo5beginE,(_ZN40_INTERNAL_78fa0165_4_k_cu_61fd5f3e_296764cuda3std3__442_GLOBAL__N__78fa0165_4_k_cu_61fd5f3e_296766ignoreE - _ZN40_INTERNAL_78fa0165_4_k_cu_61fd5f3e_296764cuda3std3__45__cpo5beginE)
_ZN40_INTERNAL_78fa0165_4_k_cu_61fd5f3e_296764cuda3std3__45__cpo5beginE:
	.zero		1
	.type		_ZN40_INTERNAL_78fa0165_4_k_cu_61fd5f3e_296764cuda3std3__442_GLOBAL__N__78fa0165_4_k_cu_61fd5f3e_296766ignoreE,@object
	.size		_ZN40_INTERNAL_78fa0165_4_k_cu_61fd5f3e_296764cuda3std3__442_GLOBAL__N__78fa0165_4_k_cu_61fd5f3e_296766ignoreE,(_ZN40_INTERNAL_78fa0165_4_k_cu_61fd5f3e_296764cute7productE - _ZN40_INTERNAL_78fa0165_4_k_cu_61fd5f3e_296764cuda3std3__442_GLOBAL__N__78fa0165_4_k_cu_61fd5f3e_296766ignoreE)
_ZN40_INTERNAL_78fa0165_4_k_cu_61fd5f3e_296764cuda3std3__442_GLOBAL__N__78fa0165_4_k_cu_61fd5f3e_296766ignoreE:
	.zero		1
	.type		_ZN40_INTERNAL_78fa0165_4_k_cu_61fd5f3e_296764cute7productE,@object
	.size		_ZN40_INTERNAL_78fa0165_4_k_cu_61fd5f3e_296764cute7productE,(_ZN40_INTERNAL_78fa0165_4_k_cu_61fd5f3e_296764cuda3std3__45__cpo3endE - _ZN40_INTERNAL_78fa0165_4_k_cu_61fd5f3e_296764cute7productE)
_ZN40_INTERNAL_78fa0165_4_k_cu_61fd5f3e_296764cute7productE:
	.zero		1
	.type		_ZN40_INTERNAL_78fa0165_4_k_cu_61fd5f3e_296764cuda3std3__45__cpo3endE,@object
	.size		_ZN40_INTERNAL_78fa0165_4_k_cu_61fd5f3e_296764cuda3std3__45__cpo3endE,(_ZN40_INTERNAL_78fa0165_4_k_cu_61fd5f3e_296764cuda3std3__419piecewise_constructE - _ZN40_INTERNAL_78fa0165_4_k_cu_61fd5f3e_296764cuda3std3__45__cpo3endE)
_ZN40_INTERNAL_78fa0165_4_k_cu_61fd5f3e_296764cuda3std3__45__cpo3endE:
	.zero		1
	.type		_ZN40_INTERNAL_78fa0165_4_k_cu_61fd5f3e_296764cuda3std3__419piecewise_constructE,@object
	.size		_ZN40_INTERNAL_78fa0165_4_k_cu_61fd5f3e_296764cuda3std3__419piecewise_constructE,(_ZN40_INTERNAL_78fa0165_4_k_cu_61fd5f3e_296764cuda3std3__45__cpo4cendE - _ZN40_INTERNAL_78fa0165_4_k_cu_61fd5f3e_296764cuda3std3__419piecewise_constructE)
_ZN40_INTERNAL_78fa0165_4_k_cu_61fd5f3e_296764cuda3std3__419piecewise_constructE:
	.zero		1
	.type		_ZN40_INTERNAL_78fa0165_4_k_cu_61fd5f3e_296764cuda3std3__45__cpo4cendE,@object
	.size		_ZN40_INTERNAL_78fa0165_4_k_cu_61fd5f3e_296764cuda3std3__45__cpo4cendE,(_ZN40_INTERNAL_78fa0165_4_k_cu_61fd5f3e_296764cuda3std6ranges3__45__cpo4swapE - _ZN40_INTERNAL_78fa0165_4_k_cu_61fd5f3e_296764cuda3std3__45__cpo4cendE)
_ZN40_INTERNAL_78fa0165_4_k_cu_61fd5f3e_296764cuda3std3__45__cpo4cendE:
	.zero		1
	.type		_ZN40_INTERNAL_78fa0165_4_k_cu_61fd5f3e_296764cuda3std6ranges3__45__cpo4swapE,@object
	.size		_ZN40_INTERNAL_78fa0165_4_k_cu_61fd5f3e_296764cuda3std6ranges3__45__cpo4swapE,(.L_8 - _ZN40_INTERNAL_78fa0165_4_k_cu_61fd5f3e_296764cuda3std6ranges3__45__cpo4swapE)
_ZN40_INTERNAL_78fa0165_4_k_cu_61fd5f3e_296764cuda3std6ranges3__45__cpo4swapE:
	.zero		1
.L_8:


//--------------------- .nv.constant0._ZN7cutlass13device_kernelINS_4gemm6kernel13GemmUniversalIN4cute5tupleIJiiiiEEENS1_10collective13CollectiveMmaINS1_34MainloopSm90TmaGmmaWarpSpecializedILi2ENS5_IJNS4_1CILi1EEESB_SB_EEENS1_32KernelTmaWarpSpecializedPingpongEEENS5_IJNSA_ILi64EEENSA_ILi256EEESF_EEENS_10tfloat32_tENS5_IJlSB_lEEESI_SJ_NS4_8TiledMMAINS4_8MMA_AtomIJNS4_4SM904GMMA30MMA_64x256x8_F32TF32TF32_SS_TNILNSN_7ScaleInE1ELSP_1EEEEEENS4_6LayoutISC_NS5_IJNSA_ILi0EEEST_ST_EEEEENS5_IJNS4_10UnderscoreESW_SW_EEEEENS4_13SM90_TMA_LOADENS4_14ComposedLayoutINS4_7SwizzleILi3ELi4ELi3EEENS4_18smem_ptr_flag_bitsILi32EEENSS_INS5_IJNSA_ILi8EEENSA_ILi32EEEEEENS5_IJS16_SB_EEEEEEEvNS4_8identityESZ_S1A_vS1B_EENS_8epilogue10collective6detail29Sm90TmaWarpSpecializedAdapterINS1E_15DefaultEpilogueISI_SJ_SJ_NS1D_6thread17LinearCombinationISI_Li1EffLNS1I_9ScaleType4KindE0ELNS_15FloatRoundStyleE2ESI_EENS1_15EpilogueDefaultEEEEEvvEEEEvNT_6ParamsE --------------------------
	.section	.nv.constant0._ZN7cutlass13device_kernelINS_4gemm6kernel13GemmUniversalIN4cute5tupleIJiiiiEEENS1_10collective13CollectiveMmaINS1_34MainloopSm90TmaGmmaWarpSpecializedILi2ENS5_IJNS4_1CILi1EEESB_SB_EEENS1_32KernelTmaWarpSpecializedPingpongEEENS5_IJNSA_ILi64EEENSA_ILi256EEESF_EEENS_10tfloat32_tENS5_IJlSB_lEEESI_SJ_NS4_8TiledMMAINS4_8MMA_AtomIJNS4_4SM904GMMA30MMA_64x256x8_F32TF32TF32_SS_TNILNSN_7ScaleInE1ELSP_1EEEEEENS4_6LayoutISC_NS5_IJNSA_ILi0EEEST_ST_EEEEENS5_IJNS4_10UnderscoreESW_SW_EEEEENS4_13SM90_TMA_LOADENS4_14ComposedLayoutINS4_7SwizzleILi3ELi4ELi3EEENS4_18smem_ptr_flag_bitsILi32EEENSS_INS5_IJNSA_ILi8EEENSA_ILi32EEEEEENS5_IJS16_SB_EEEEEEEvNS4_8identityESZ_S1A_vS1B_EENS_8epilogue10collective6detail29Sm90TmaWarpSpecializedAdapterINS1E_15DefaultEpilogueISI_SJ_SJ_NS1D_6thread17LinearCombinationISI_Li1EffLNS1I_9ScaleType4KindE0ELNS_15FloatRoundStyleE2ESI_EENS1_15EpilogueDefaultEEEEEvvEEEEvNT_6ParamsE,"a",@progbits
	.sectionflags	@""
	.align	4
.nv.constant0._ZN7cutlass13device_kernelINS_4gemm6kernel13GemmUniversalIN4cute5tupleIJiiiiEEENS1_10collective13CollectiveMmaINS1_34MainloopSm90TmaGmmaWarpSpecializedILi2ENS5_IJNS4_1CILi1EEESB_SB_EEENS1_32KernelTmaWarpSpecializedPingpongEEENS5_IJNSA_ILi64EEENSA_ILi256EEESF_EEENS_10tfloat32_tENS5_IJlSB_lEEESI_SJ_NS4_8TiledMMAINS4_8MMA_AtomIJNS4_4SM904GMMA30MMA_64x256x8_F32TF32TF32_SS_TNILNSN_7ScaleInE1ELSP_1EEEEEENS4_6LayoutISC_NS5_IJNSA_ILi0EEEST_ST_EEEEENS5_IJNS4_10UnderscoreESW_SW_EEEEENS4_13SM90_TMA_LOADENS4_14ComposedLayoutINS4_7SwizzleILi3ELi4ELi3EEENS4_18smem_ptr_flag_bitsILi32EEENSS_INS5_IJNSA_ILi8EEENSA_ILi32EEEEEENS5_IJS16_SB_EEEEEEEvNS4_8identityESZ_S1A_vS1B_EENS_8epilogue10collective6detail29Sm90TmaWarpSpecializedAdapterINS1E_15DefaultEpilogueISI_SJ_SJ_NS1D_6thread17LinearCombinationISI_Li1EffLNS1I_9ScaleType4KindE0ELNS_15FloatRoundStyleE2ESI_EENS1_15EpilogueDefaultEEEEEvvEEEEvNT_6ParamsE:
	.zero		1664


//--------------------- SYMBOLS --------------------------

	.type		.nv.reservedSmem.offset0,@object
	.size		.nv.reservedSmem.offset0,0x4
	.type		__assertfail,@function
